def gluon_wgmma(
    a_ptr,
    b_ptr,
    c_ptr,
    M,
    N,
    K,
    stride_am,
    stride_bk,
    stride_cm,
    BLOCK_M: gl.constexpr,
    BLOCK_N: gl.constexpr,
    BLOCK_K: gl.constexpr,
    DTYPE: gl.constexpr,
    A_LAYOUT: gl.constexpr,
    B_LAYOUT: gl.constexpr,
    C_LAYOUT: gl.constexpr,
    B_SHAPE: gl.constexpr,
    TRANS_B: gl.constexpr,
    NUM_BUFFERS: gl.constexpr,
    NUM_WARPS: gl.constexpr,
):
    a_desc = tma.make_tensor_descriptor(
        a_ptr, [M, K], [stride_am, 1], [BLOCK_M, BLOCK_K], A_LAYOUT
    )
    b_desc = tma.make_tensor_descriptor(
        b_ptr,
        [N, K] if TRANS_B else [K, N],
        [stride_bk, 1],
        B_SHAPE,
        B_LAYOUT,
    )
    c_desc = tma.make_tensor_descriptor(
        c_ptr, [M, N], [stride_cm, 1], [BLOCK_M, BLOCK_N], C_LAYOUT
    )

    a_bufs = gl.allocate_shared_memory(
        DTYPE, [NUM_BUFFERS, BLOCK_M, BLOCK_K], A_LAYOUT
    )
    b_bufs = gl.allocate_shared_memory(DTYPE, [NUM_BUFFERS] + B_SHAPE, B_LAYOUT)

    pid_m = gl.program_id(0)
    pid_n = gl.program_id(1)
    off_m = pid_m * BLOCK_M
    off_n = pid_n * BLOCK_N

    mma_layout: gl.constexpr = pick_wgmma_layout(DTYPE, BLOCK_M, BLOCK_N, NUM_WARPS)
    acc = warpgroup_mma_init(
        gl.zeros((BLOCK_M, BLOCK_N), dtype=gl.float32, layout=mma_layout)
    )

    bars = gl.allocate_shared_memory(
        gl.int64, [NUM_BUFFERS, 1], mbarrier.MBarrierLayout()
    )
    for i in gl.static_range(NUM_BUFFERS):
        mbarrier.init(bars.index(i), count=1)
    idx = 0
    phase = 0

    for k in range(0, K, BLOCK_K):
        a = a_bufs.index(idx)
        b = b_bufs.index(idx)
        bar = bars.index(idx)
        mbarrier.expect(bar, a_desc.block_type.nbytes + b_desc.block_type.nbytes)
        tma.async_copy_global_to_shared(a_desc, [off_m, k], bar, a)
        tma.async_copy_global_to_shared(
            b_desc, [off_n, k] if TRANS_B else [k, off_n], bar, b
        )
        mbarrier.wait(bar, phase=phase)

        if TRANS_B:
            b = b.permute((1, 0))
        acc = warpgroup_mma_wait(num_outstanding=0, deps=(acc,))
        acc = warpgroup_mma(a, b, acc, is_async=True)

        idx += 1
        if idx == NUM_BUFFERS:
            idx = 0
            phase ^= 1

    acc = warpgroup_mma_wait(num_outstanding=0, deps=(acc,))
    for i in gl.static_range(NUM_BUFFERS):
        mbarrier.invalidate(bars.index(i))

    c_smem = gl.allocate_shared_memory(DTYPE, [BLOCK_M, BLOCK_N], C_LAYOUT)
    c_smem.store(acc.to(DTYPE))
    fence_async_shared()
    tma.async_copy_shared_to_global(c_desc, [off_m, off_n], c_smem)
    tma.store_wait(pendings=0)

# config = {"BLOCK_K": 32, "BLOCK_M": 128, "BLOCK_N": 256, "arch": "sm_90", "dtype": "fp8e4m3", "num_buffers": 2, "num_warps": 8, "trans_b": 1}
# arch = sm_90


// ===== COMPILED SASS (sm_90a) =====

	.target	sm_90a

	.elftype	@"ET_EXEC"


//--------------------- .note.nv.tkinfo           --------------------------
	.section	.note.nv.tkinfo,"",@"SHT_NOTE"
	.sectionflags	@"SHF_NOTE_NV_TKINFO"
	.tkinfo
        /*0018*/ 	.word	0x00000002
        /*0030*/ 	.string	""
        /*0030*/ 	.string	"ptxas"
        /*0030*/ 	.string	"Cuda compilation tools, release 13.0, V13.0.88"
        /*0030*/ 	.string	"Build cuda_13.0.r13.0/compiler.36424714_0"
        /*0030*/ 	.string	"-v  -suppress-debug-info  -lineinfo  -arch sm_90a "



//--------------------- .note.nv.cuinfo           --------------------------
	.section	.note.nv.cuinfo,"",@"SHT_NOTE"
	.sectionflags	@"SHF_NOTE_NV_CUINFO"
        /*0018*/ 	.short	0x0002
        /*001a*/ 	.short	0x005a
        /*001c*/ 	.short	0x0082
	.zero		2


//--------------------- .nv.info                  --------------------------
	.section	.nv.info,"",@"SHT_CUDA_INFO"
	.align	4


	//----- nvinfo : EIATTR_REGCOUNT
	.align		4
        /*0000*/ 	.byte	0x04, 0x2f
        /*0002*/ 	.short	(.L_1 - .L_0)
	.align		4
.L_0:
        /*0004*/ 	.word	index@(gluon_wgmma)
        /*0008*/ 	.word	0x0000009a


	//----- nvinfo : EIATTR_FRAME_SIZE
	.align		4
.L_1:
        /*000c*/ 	.byte	0x04, 0x11
        /*000e*/ 	.short	(.L_3 - .L_2)
	.align		4
.L_2:
        /*0010*/ 	.word	index@(gluon_wgmma)
        /*0014*/ 	.word	0x00000000


	//----- nvinfo : EIATTR_MIN_STACK_SIZE
	.align		4
.L_3:
        /*0018*/ 	.byte	0x04, 0x12
        /*001a*/ 	.short	(.L_5 - .L_4)
	.align		4
.L_4:
        /*001c*/ 	.word	index@(gluon_wgmma)
        /*0020*/ 	.word	0x00000000
.L_5:


//--------------------- .nv.compat                --------------------------
	.section	.nv.compat,"",@"SHT_CUDA_COMPAT_INFO"
	.align	4
        /*0000*/ 	.byte	0x02, 0x09, 0x01, 0x00, 0x02, 0x02, 0x04, 0x00, 0x02, 0x05, 0x05, 0x00, 0x03, 0x07, 0x01, 0x01
        /*0010*/ 	.byte	0x02, 0x03, 0x03, 0x00, 0x02, 0x06, 0x01, 0x00, 0x04, 0x0b, 0x08, 0x00, 0x00, 0x00, 0x00, 0x00
        /*0020*/ 	.byte	0x00, 0x00, 0x00, 0x00


//--------------------- .nv.info.gluon_wgmma      --------------------------
	.section	.nv.info.gluon_wgmma,"",@"SHT_CUDA_INFO"
	.sectionflags	@""
	.align	4


	//----- nvinfo : EIATTR_CUDA_API_VERSION
	.align		4
        /*0000*/ 	.byte	0x04, 0x37
        /*0002*/ 	.short	(.L_7 - .L_6)
.L_6:
        /*0004*/ 	.word	0x00000082


	//----- nvinfo : EIATTR_KPARAM_INFO
	.align		4
.L_7:
        /*0008*/ 	.byte	0x04, 0x17
        /*000a*/ 	.short	(.L_9 - .L_8)
.L_8:
        /*000c*/ 	.word	0x00000000
        /*0010*/ 	.short	0x000a
        /*0012*/ 	.short	0x0048
        /*0014*/ 	.byte	0x00, 0xf4, 0x21, 0x00


	//----- nvinfo : EIATTR_KPARAM_INFO
	.align		4
.L_9:
        /*0018*/ 	.byte	0x04, 0x17
        /*001a*/ 	.short	(.L_11 - .L_10)
.L_10:
        /*001c*/ 	.word	0x00000000
        /*0020*/ 	.short	0x0009
        /*0022*/ 	.short	0x0040
        /*0024*/ 	.byte	0x00, 0xf4, 0x21, 0x00


	//----- nvinfo : EIATTR_KPARAM_INFO
	.align		4
.L_11:
        /*0028*/ 	.byte	0x04, 0x17
        /*002a*/ 	.short	(.L_13 - .L_12)
.L_12:
        /*002c*/ 	.word	0x00000000
        /*0030*/ 	.short	0x0008
        /*0032*/ 	.short	0x0038
        /*0034*/ 	.byte	0x00, 0xf0, 0x21, 0x00


	//----- nvinfo : EIATTR_KPARAM_INFO
	.align		4
.L_13:
        /*0038*/ 	.byte	0x04, 0x17
        /*003a*/ 	.short	(.L_15 - .L_14)
.L_14:
        /*003c*/ 	.word	0x00000000
        /*0040*/ 	.short	0x0007
        /*0042*/ 	.short	0x0030
        /*0044*/ 	.byte	0x00, 0xf0, 0x21, 0x00


	//----- nvinfo : EIATTR_KPARAM_INFO
	.align		4
.L_15:
        /*0048*/ 	.byte	0x04, 0x17
        /*004a*/ 	.short	(.L_17 - .L_16)
.L_16:
        /*004c*/ 	.word	0x00000000
        /*0050*/ 	.short	0x0006
        /*0052*/ 	.short	0x0028
        /*0054*/ 	.byte	0x00, 0xf0, 0x21, 0x00


	//----- nvinfo : EIATTR_KPARAM_INFO
	.align		4
.L_17:
        /*0058*/ 	.byte	0x04, 0x17
        /*005a*/ 	.short	(.L_19 - .L_18)
.L_18:
        /*005c*/ 	.word	0x00000000
        /*0060*/ 	.short	0x0005
        /*0062*/ 	.short	0x0020
        /*0064*/ 	.byte	0x00, 0xf0, 0x11, 0x00


	//----- nvinfo : EIATTR_KPARAM_INFO
	.align		4
.L_19:
        /*0068*/ 	.byte	0x04, 0x17
        /*006a*/ 	.short	(.L_21 - .L_20)
.L_20:
        /*006c*/ 	.word	0x00000000
        /*0070*/ 	.short	0x0004
        /*0072*/ 	.short	0x001c
        /*0074*/ 	.byte	0x00, 0xf0, 0x11, 0x00


	//----- nvinfo : EIATTR_KPARAM_INFO
	.align		4
.L_21:
        /*0078*/ 	.byte	0x04, 0x17
        /*007a*/ 	.short	(.L_23 - .L_22)
.L_22:
        /*007c*/ 	.word	0x00000000
        /*0080*/ 	.short	0x0003
        /*0082*/ 	.short	0x0018
        /*0084*/ 	.byte	0x00, 0xf0, 0x11, 0x00


	//----- nvinfo : EIATTR_KPARAM_INFO
	.align		4
.L_23:
        /*0088*/ 	.byte	0x04, 0x17
        /*008a*/ 	.short	(.L_25 - .L_24)
.L_24:
        /*008c*/ 	.word	0x00000000
        /*0090*/ 	.short	0x0002
        /*0092*/ 	.short	0x0010
        /*0094*/ 	.byte	0x00, 0xf4, 0x21, 0x00


	//----- nvinfo : EIATTR_KPARAM_INFO
	.align		4
.L_25:
        /*0098*/ 	.byte	0x04, 0x17
        /*009a*/ 	.short	(.L_27 - .L_26)
.L_26:
        /*009c*/ 	.word	0x00000000
        /*00a0*/ 	.short	0x0001
        /*00a2*/ 	.short	0x0008
        /*00a4*/ 	.byte	0x00, 0xf4, 0x21, 0x00


	//----- nvinfo : EIATTR_KPARAM_INFO
	.align		4
.L_27:
        /*00a8*/ 	.byte	0x04, 0x17
        /*00aa*/ 	.short	(.L_29 - .L_28)
.L_28:
        /*00ac*/ 	.word	0x00000000
        /*00b0*/ 	.short	0x0000
        /*00b2*/ 	.short	0x0000
        /*00b4*/ 	.byte	0x00, 0xf4, 0x21, 0x00


	//----- nvinfo : EIATTR_SPARSE_MMA_MASK
	.align		4
.L_29:
        /*00b8*/ 	.byte	0x03, 0x50
        /*00ba*/ 	.short	0x0000


	//----- nvinfo : EIATTR_MAXREG_COUNT
	.align		4
        /*00bc*/ 	.byte	0x03, 0x1b
        /*00be*/ 	.short	0x00ff


	//----- nvinfo : EIATTR_NUM_BARRIERS
	.align		4
        /*00c0*/ 	.byte	0x02, 0x4c
        /*00c2*/ 	.byte	0x01
	.zero		1


	//----- nvinfo : EIATTR_MERCURY_ISA_VERSION
	.align		4
        /*00c4*/ 	.byte	0x03, 0x5f
        /*00c6*/ 	.short	0x0101


	//----- nvinfo : EIATTR_INT_WARP_WIDE_INSTR_OFFSETS
	.align		4
        /*00c8*/ 	.byte	0x04, 0x31
        /*00ca*/ 	.short	(.L_31 - .L_30)


	//   ....[0]....
.L_30:
        /*00cc*/ 	.word	0x00001290


	//   ....[1]....
        /*00d0*/ 	.word	0x000012b0


	//   ....[2]....
        /*00d4*/ 	.word	0x00001360


	//   ....[3]....
        /*00d8*/ 	.word	0x00001c70


	//   ....[4]....
        /*00dc*/ 	.word	0x00001c80


	//   ....[5]....
        /*00e0*/ 	.word	0x00001d10


	//   ....[6]....
        /*00e4*/ 	.word	0x00001d20


	//   ....[7]....
        /*00e8*/ 	.word	0x00002180


	//   ....[8]....
        /*00ec*/ 	.word	0x000021a0


	//----- nvinfo : EIATTR_COOP_GROUP_MASK_REGIDS
	.align		4
.L_31:
        /*00f0*/ 	.byte	0x04, 0x29
        /*00f2*/ 	.short	(.L_33 - .L_32)


	//   ....[0]....
.L_32:
        /*00f4*/ 	.word	0xffffffff


	//   ....[1]....
        /*00f8*/ 	.word	0xffffffff


	//   ....[2]....
        /*00fc*/ 	.word	0xffffffff


	//----- nvinfo : EIATTR_COOP_GROUP_INSTR_OFFSETS
	.align		4
.L_33:
        /*0100*/ 	.byte	0x04, 0x28
        /*0102*/ 	.short	(.L_35 - .L_34)


	//   ....[0]....
.L_34:
        /*0104*/ 	.word	0x00000140


	//   ....[1]....
        /*0108*/ 	.word	0x000006e0


	//   ....[2]....
        /*010c*/ 	.word	0x00000cd0


	//----- nvinfo : EIATTR_MBARRIER_INSTR_OFFSETS
	.align		4
.L_35:
        /*0110*/ 	.byte	0x04, 0x39
        /*0112*/ 	.short	(.L_37 - .L_36)


	//   ....[0]....
.L_36:
        /*0114*/ 	.word	0x00001400
        /*0118*/ 	.word	0x000000ff
        /*011c*/ 	.word	0x00006000
        /*0120*/ 	.short	0x0100
        /*0122*/ 	.byte	0x06
	.zero		1


	//   ....[1]....
        /*0124*/ 	.word	0x00001590
        /*0128*/ 	.word	0x000000ff
        /*012c*/ 	.word	0x00006008
        /*0130*/ 	.short	0x0100
        /*0132*/ 	.byte	0x06
	.zero		1


	//   ....[2]....
        /*0134*/ 	.word	0x00001e00
        /*0138*/ 	.word	0x000000ff
        /*013c*/ 	.word	0x00006000
        /*0140*/ 	.short	0x010a
        /*0142*/ 	.byte	0x1f
	.zero		1


	//   ....[3]....
        /*0144*/ 	.word	0x00002050
        /*0148*/ 	.word	0x000000ff
        /*014c*/ 	.word	0x00006000
        /*0150*/ 	.short	0x0108
        /*0152*/ 	.byte	0x06
	.zero		1


	//   ....[4]....
        /*0154*/ 	.word	0x00002130
        /*0158*/ 	.word	0x000000ff
        /*015c*/ 	.word	0x00006008
        /*0160*/ 	.short	0x0108
        /*0162*/ 	.byte	0x06
	.zero		1


	//   ....[5]....
        /*0164*/ 	.word	0x00002950
        /*0168*/ 	.word	0x000000ff
        /*016c*/ 	.word	0x00006000
        /*0170*/ 	.short	0x010a
        /*0172*/ 	.byte	0x1f
	.zero		1


	//----- nvinfo : EIATTR_NUM_MBARRIERS
	.align		4
.L_37:
        /*0174*/ 	.byte	0x03, 0x38
        /*0176*/ 	.short	0x0002


	//----- nvinfo : EIATTR_EXIT_INSTR_OFFSETS
	.align		4
        /*0178*/ 	.byte	0x04, 0x1c
        /*017a*/ 	.short	(.L_39 - .L_38)


	//   ....[0]....
.L_38:
        /*017c*/ 	.word	0x00002940


	//----- nvinfo : EIATTR_REQNTID
	.align		4
.L_39:
        /*0180*/ 	.byte	0x04, 0x10
        /*0182*/ 	.short	(.L_41 - .L_40)
.L_40:
        /*0184*/ 	.word	0x00000100
        /*0188*/ 	.word	0x00000001
        /*018c*/ 	.word	0x00000001


	//----- nvinfo : EIATTR_CRS_STACK_SIZE
	.align		4
.L_41:
        /*0190*/ 	.byte	0x04, 0x1e
        /*0192*/ 	.short	(.L_43 - .L_42)
.L_42:
        /*0194*/ 	.word	0x00000000


	//----- nvinfo : EIATTR_CBANK_PARAM_SIZE
	.align		4
.L_43:
        /*0198*/ 	.byte	0x03, 0x19
        /*019a*/ 	.short	0x0050


	//----- nvinfo : EIATTR_PARAM_CBANK
	.align		4
        /*019c*/ 	.byte	0x04, 0x0a
        /*019e*/ 	.short	(.L_45 - .L_44)
	.align		4
.L_44:
        /*01a0*/ 	.word	index@(.nv.constant0.gluon_wgmma)
        /*01a4*/ 	.short	0x0210
        /*01a6*/ 	.short	0x0050


	//----- nvinfo : EIATTR_SW_WAR
	.align		4
.L_45:
        /*01a8*/ 	.byte	0x04, 0x36
        /*01aa*/ 	.short	(.L_47 - .L_46)
.L_46:
        /*01ac*/ 	.word	0x00000008
.L_47:


//--------------------- .nv.callgraph             --------------------------
	.section	.nv.callgraph,"",@"SHT_CUDA_CALLGRAPH"
	.align	4
	.sectionentsize	8
	.align		4
        /*0000*/ 	.word	0x00000000
	.align		4
        /*0004*/ 	.word	0xffffffff
	.align		4
        /*0008*/ 	.word	0x00000000
	.align		4
        /*000c*/ 	.word	0xfffffffe
	.align		4
        /*0010*/ 	.word	0x00000000
	.align		4
        /*0014*/ 	.word	0xfffffffd
	.align		4
        /*0018*/ 	.word	0x00000000
	.align		4
        /*001c*/ 	.word	0xfffffffc


//--------------------- .text.gluon_wgmma         --------------------------
	.section	.text.gluon_wgmma,"ax",@progbits
	.align	128
        .global         gluon_wgmma
        .type           gluon_wgmma,@function
        .size           gluon_wgmma,(.L_x_53 - gluon_wgmma)
        .other          gluon_wgmma,@"STO_CUDA_ENTRY STV_DEFAULT"
gluon_wgmma:
.text.gluon_wgmma:
[----:B------:R-:W-:Y:S01]  /*0000*/  LDC R1, c[0x0][0x28] ;  /* 0x00000a00ff017b82 */ /* 0x000fe20000000800 */
[----:B------:R-:W1:Y:S07]  /*0010*/  S2R R0, SR_TID.X ;  /* 0x0000000000007919 */ /* 0x000e6e0000002100 */
[----:B------:R-:W2:Y:S01]  /*0020*/  S2UR UR4, SR_CgaCtaId ;  /* 0x00000000000479c3 */ /* 0x000ea20000008800 */
[----:B------:R-:W-:Y:S01]  /*0030*/  UMOV UR6, 0x400 ;  /* 0x0000040000067882 */ /* 0x000fe20000000000 */
[----:B------:R-:W-:Y:S01]  /*0040*/  ULDC UR7, c[0x0][0xc] ;  /* 0x0000030000077ab9 */ /* 0x000fe20000000800 */
[----:B------:R-:W-:Y:S01]  /*0050*/  ULDC.64 UR10, c[0x0][0x250] ;  /* 0x00009400000a7ab9 */ /* 0x000fe20000000a00 */
[----:B------:R-:W-:Y:S04]  /*0060*/  BSSY B0, `(.L_x_0) ;  /* 0x000001e000007945 */ /* 0x000fe80003800000 */
[----:B------:R-:W3:Y:S08]  /*0070*/  LDC R12, c[0x0][0x230] ;  /* 0x00008c00ff0c7b82 */ /* 0x000ef00000000800 */
[----:B------:R-:W-:Y:S08]  /*0080*/  S2UR UR30, SR_CTAID.Y ;  /* 0x00000000001e79c3 */ /* 0x000ff00000002600 */
[----:B------:R-:W4:Y:S01]  /*0090*/  S2UR UR5, SR_CTAID.Z ;  /* 0x00000000000579c3 */ /* 0x000f220000002700 */
[----:B--2---:R-:W-:-:S03]  /*00a0*/  ULEA UR6, UR4, UR6, 0x18 ;  /* 0x0000000604067291 */ /* 0x004fc6000f8ec03f */
[----:B------:R-:W-:Y:S01]  /*00b0*/  ULDC UR4, c[0x0][0x10] ;  /* 0x0000040000047ab9 */ /* 0x000fe20000000800 */
[----:B-1----:R-:W-:-:S03]  /*00c0*/  LOP3.LUT R7, R0, 0xff, RZ, 0xc0, !PT ;  /* 0x000000ff00077812 */ /* 0x002fc600078ec0ff */
[----:B------:R-:W1:Y:S01]  /*00d0*/  S2UR UR29, SR_CTAID.X ;  /* 0x00000000001d79c3 */ /* 0x000e620000002500 */
[----:B---3--:R-:W-:Y:S01]  /*00e0*/  VIADD R5, R12, 0xffffffff ;  /* 0xffffffff0c057836 */ /* 0x008fe20000000000 */
[C---:B------:R-:W-:Y:S02]  /*00f0*/  ISETP.GE.U32.AND P0, PT, R7.reuse, 0x20, PT ;  /* 0x000000200700780c */ /* 0x040fe40003f06070 */
[C---:B------:R-:W-:Y:S02]  /*0100*/  ISETP.NE.U32.AND P2, PT, R7.reuse, RZ, PT ;  /* 0x000000ff0700720c */ /* 0x040fe40003f45070 */
[----:B------:R-:W-:Y:S02]  /*0110*/  LEA R4, R7, UR6, 0x2 ;  /* 0x0000000607047c11 */ /* 0x000fe4000f8e10ff */
[----:B------:R-:W2:Y:S07]  /*0120*/  LDC R6, c[0x0][0x228] ;  /* 0x00008a00ff067b82 */ /* 0x000eae0000000800 */
[----:B------:R3:W-:Y:S01]  /*0130*/  @!P0 STS [R4], RZ ;  /* 0x000000ff04008388 */ /* 0x0007e20000000800 */
[----:B------:R-:W-:-:S03]  /*0140*/  NOP ;  /* 0x0000000000007918 */ /* 0x000fc60000000000 */
[----:B------:R3:W-:Y:S01]  /*0150*/  @!P2 STS [UR6+0x20], R5 ;  /* 0x00002005ff00a988 */ /* 0x0007e20008000806 */
[----:B----4-:R-:W-:-:S04]  /*0160*/  UIMAD UR4, UR5, UR4, UR30 ;  /* 0x00000004050472a4 */ /* 0x010fc8000f8e021e */
[----:B-1----:R-:W-:-:S04]  /*0170*/  UIMAD UR4, UR4, UR7, UR29 ;  /* 0x00000007040472a4 */ /* 0x002fc8000f8e021d */
[----:B------:R-:W-:Y:S01]  /*0180*/  UIMAD UR5, UR4, 0x180, URZ ;  /* 0x00000180040578a4 */ /* 0x000fe2000f8e023f */
[----:B--2---:R-:W-:Y:S02]  /*0190*/  VIADD R6, R6, 0xffffffff ;  /* 0xffffffff06067836 */ /* 0x004fe40000000000 */
[----:B------:R-:W-:Y:S01]  /*01a0*/  UMOV UR4, URZ ;  /* 0x0000003f00047c82 */ /* 0x000fe20008000000 */
[----:B------:R-:W-:-:S04]  /*01b0*/  UIADD3 UR20, UP0, UR5, UR10, URZ ;  /* 0x0000000a05147290 */ /* 0x000fc8000ff1e03f */
[----:B------:R-:W-:Y:S01]  /*01c0*/  ULEA.HI.X.SX32 UR21, UR5, UR11, 0x1, UP0 ;  /* 0x0000000b05157291 */ /* 0x000fe200080f0e3f */
[----:B---3--:R-:W-:Y:S11]  /*01d0*/  @P2 BRA `(.L_x_1) ;  /* 0x0000000000182947 */ /* 0x008ff60003800000 */
[----:B------:R-:W1:Y:S01]  /*01e0*/  LDS R2, [UR6+0x8] ;  /* 0x00000806ff027984 */ /* 0x000e620008000800 */
[----:B------:R-:W2:Y:S01]  /*01f0*/  LDC.64 R8, c[0x0][0x210] ;  /* 0x00008400ff087b82 */ /* 0x000ea20000000a00 */
[----:B------:R-:W-:Y:S02]  /*0200*/  IMAD.MOV.U32 R3, RZ, RZ, 0x70 ;  /* 0x00000070ff037424 */ /* 0x000fe400078e00ff */
[----:B--2---:R2:W-:Y:S03]  /*0210*/  STS.64 [UR6], R8 ;  /* 0x00000008ff007988 */ /* 0x0045e60008000a06 */
[----:B-1----:R-:W-:-:S05]  /*0220*/  LOP3.LUT R2, R2, 0x10, R3, 0xd8, !PT ;  /* 0x0000001002027812 */ /* 0x002fca00078ed803 */
[----:B------:R2:W-:Y:S02]  /*0230*/  STS [UR6+0x8], R2 ;  /* 0x00000802ff007988 */ /* 0x0005e40008000806 */
.L_x_1:
[----:B------:R-:W-:Y:S05]  /*0240*/  BSYNC B0 ;  /* 0x0000000000007941 */ /* 0x000fea0003800000 */
.L_x_0:
[----:B------:R-:W-:Y:S04]  /*0250*/  BSSY B0, `(.L_x_2) ;  /* 0x000000a000007945 */ /* 0x000fe80003800000 */
[----:B------:R-:W-:Y:S05]  /*0260*/  @P2 BRA `(.L_x_3) ;  /* 0x0000000000202947 */ /* 0x000fea0003800000 */
[----:B--2---:R-:W1:Y:S01]  /*0270*/  LDS R2, [UR6+0x34] ;  /* 0x00003406ff027984 */ /* 0x004e620008000800 */
[----:B------:R-:W-:Y:S02]  /*0280*/  IMAD.MOV.U32 R3, RZ, RZ, 0x1f000000 ;  /* 0x1f000000ff037424 */ /* 0x000fe400078e00ff */
[----:B------:R-:W-:Y:S01]  /*0290*/  @!P2 IMAD.MOV.U32 R8, RZ, RZ, 0x7f ;  /* 0x0000007fff08a424 */ /* 0x000fe200078e00ff */
[----:B------:R-:W2:Y:S02]  /*02a0*/  @!P2 LDS R9, [UR6+0x38] ;  /* 0x00003806ff09a984 */ /* 0x000ea40008000800 */
[----:B-1----:R-:W-:Y:S02]  /*02b0*/  LOP3.LUT R2, R2, 0xff000000, R3, 0xb8, !PT ;  /* 0xff00000002027812 */ /* 0x002fe400078eb803 */
[----:B--2---:R-:W-:-:S03]  /*02c0*/  @!P2 LOP3.LUT R3, R9, 0xff, R8, 0xb8, !PT ;  /* 0x000000ff0903a812 */ /* 0x004fc600078eb808 */
[----:B------:R1:W-:Y:S04]  /*02d0*/  STS [UR6+0x34], R2 ;  /* 0x00003402ff007988 */ /* 0x0003e80008000806 */
[----:B------:R1:W-:Y:S02]  /*02e0*/  @!P2 STS [UR6+0x38], R3 ;  /* 0x00003803ff00a988 */ /* 0x0003e40008000806 */
.L_x_3:
[----:B------:R-:W-:Y:S05]  /*02f0*/  BSYNC B0 ;  /* 0x0000000000007941 */ /* 0x000fea0003800000 */
.L_x_2:
[----:B------:R-:W-:Y:S04]  /*0300*/  BSSY B0, `(.L_x_4) ;  /* 0x000000a000007945 */ /* 0x000fe80003800000 */
[----:B------:R-:W-:Y:S05]  /*0310*/  @P2 BRA `(.L_x_5) ;  /* 0x0000000000202947 */ /* 0x000fea0003800000 */
[----:B-12---:R-:W1:Y:S01]  /*0320*/  LDS R2, [UR6+0x1c] ;  /* 0x00001c06ff027984 */ /* 0x006e620008000800 */
[----:B------:R-:W2:Y:S03]  /*0330*/  LDC.64 R10, c[0x0][0x238] ;  /* 0x00008e00ff0a7b82 */ /* 0x000ea60000000a00 */
[----:B------:R3:W-:Y:S01]  /*0340*/  STS [UR6+0x24], R6 ;  /* 0x00002406ff007988 */ /* 0x0007e20008000806 */
[--C-:B--2---:R-:W-:Y:S02]  /*0350*/  SHF.R.U32.HI R9, RZ, 0x4, R11.reuse ;  /* 0x00000004ff097819 */ /* 0x104fe4000001160b */
[----:B------:R-:W-:-:S05]  /*0360*/  SHF.R.U64 R3, R10, 0x4, R11 ;  /* 0x000000040a037819 */ /* 0x000fca000000120b */
[----:B------:R3:W-:Y:S01]  /*0370*/  STS [UR6+0xc], R3 ;  /* 0x00000c03ff007988 */ /* 0x0007e20008000806 */
[----:B-1----:R-:W-:-:S05]  /*0380*/  LOP3.LUT R2, R2, 0xf, R9, 0xb8, !PT ;  /* 0x0000000f02027812 */ /* 0x002fca00078eb809 */
[----:B------:R3:W-:Y:S02]  /*0390*/  STS [UR6+0x1c], R2 ;  /* 0x00001c02ff007988 */ /* 0x0007e40008000806 */
.L_x_5:
[----:B------:R-:W-:Y:S05]  /*03a0*/  BSYNC B0 ;  /* 0x0000000000007941 */ /* 0x000fea0003800000 */
.L_x_4:
[----:B------:R-:W-:Y:S04]  /*03b0*/  BSSY B1, `(.L_x_6) ;  /* 0x000001d000017945 */ /* 0x000fe80003800000 */
[----:B------:R-:W-:Y:S04]  /*03c0*/  BSSY B0, `(.L_x_7) ;  /* 0x0000018000007945 */ /* 0x000fe80003800000 */
[----:B------:R-:W-:Y:S05]  /*03d0*/  @P2 BRA `(.L_x_8) ;  /* 0x00000000001c2947 */ /* 0x000fea0003800000 */
[----:B-123--:R-:W1:Y:S02]  /*03e0*/  LDS R2, [UR6+0x34] ;  /* 0x00003406ff027984 */ /* 0x00ee640008000800 */
[----:B-1----:R-:W-:-:S05]  /*03f0*/  LOP3.LUT R2, R2, 0x7, RZ, 0xb8, !PT ;  /* 0x0000000702027812 */ /* 0x002fca00078eb8ff */
[----:B------:R1:W-:Y:S01]  /*0400*/  STS [UR6+0x34], R2 ;  /* 0x00003402ff007988 */ /* 0x0003e20008000806 */
[----:B------:R-:W-:Y:S05]  /*0410*/  @P2 BRA `(.L_x_9) ;  /* 0x00000000001c2947 */ /* 0x000fea0003800000 */
[----:B-1----:R-:W1:Y:S02]  /*0420*/  LDS R2, [UR6+0x34] ;  /* 0x00003406ff027984 */ /* 0x002e640008000800 */
[----:B-1----:R-:W-:-:S05]  /*0430*/  LOP3.LUT R2, R2, 0x38, RZ, 0xb8, !PT ;  /* 0x0000003802027812 */ /* 0x002fca00078eb8ff */
[----:B------:R4:W-:Y:S02]  /*0440*/  STS [UR6+0x34], R2 ;  /* 0x00003402ff007988 */ /* 0x0009e40008000806 */
.L_x_8:
[----:B------:R-:W-:Y:S05]  /*0450*/  @P2 BRA `(.L_x_10) ;  /* 0x00000000001c2947 */ /* 0x000fea0003800000 */
[----:B-1234-:R-:W1:Y:S02]  /*0460*/  LDS R2, [UR6+0x8] ;  /* 0x00000806ff027984 */ /* 0x01ee640008000800 */
[----:B-1----:R-:W-:-:S05]  /*0470*/  LOP3.LUT R2, R2, 0x780, RZ, 0xb8, !PT ;  /* 0x0000078002027812 */ /* 0x002fca00078eb8ff */
[----:B------:R2:W-:Y:S02]  /*0480*/  STS [UR6+0x8], R2 ;  /* 0x00000802ff007988 */ /* 0x0005e40008000806 */
.L_x_9:
[----:B------:R-:W-:Y:S05]  /*0490*/  @P2 BRA `(.L_x_11) ;  /* 0x0000000000282947 */ /* 0x000fea0003800000 */
[----:B-12---:R-:W1:Y:S02]  /*04a0*/  LDS R2, [UR6+0x8] ;  /* 0x00000806ff027984 */ /* 0x006e640008000800 */
[----:B-1----:R-:W-:-:S05]  /*04b0*/  LOP3.LUT R2, R2, 0x1800, RZ, 0xb8, !PT ;  /* 0x0000180002027812 */ /* 0x002fca00078eb8ff */
[----:B------:R5:W-:Y:S02]  /*04c0*/  STS [UR6+0x8], R2 ;  /* 0x00000802ff007988 */ /* 0x000be40008000806 */
.L_x_10:
[----:B------:R-:W-:Y:S05]  /*04d0*/  @P2 BREAK B0 ;  /* 0x0000000000002942 */ /* 0x000fea0003800000 */
[----:B------:R-:W-:Y:S05]  /*04e0*/  @P2 BRA `(.L_x_12) ;  /* 0x0000000000242947 */ /* 0x000fea0003800000 */
[----:B-1-3--:R-:W1:Y:S01]  /*04f0*/  LDS R3, [UR6+0x8] ;  /* 0x00000806ff037984 */ /* 0x00ae620008000800 */
[----:B--2-45:R-:W-:-:S05]  /*0500*/  IMAD.MOV.U32 R2, RZ, RZ, 0x6000 ;  /* 0x00006000ff027424 */ /* 0x034fca00078e00ff */
[----:B-1----:R-:W-:-:S04]  /*0510*/  LOP3.LUT R2, R3, 0x2000, R2, 0xd8, !PT ;  /* 0x0000200003027812 */ /* 0x002fc800078ed802 */
[----:B------:R-:W-:-:S05]  /*0520*/  LOP3.LUT R2, R2, 0x400000, RZ, 0xb8, !PT ;  /* 0x0040000002027812 */ /* 0x000fca00078eb8ff */
[----:B------:R3:W-:Y:S02]  /*0530*/  STS [UR6+0x8], R2 ;  /* 0x00000802ff007988 */ /* 0x0007e40008000806 */
.L_x_11:
[----:B------:R-:W-:Y:S05]  /*0540*/  BSYNC B0 ;  /* 0x0000000000007941 */ /* 0x000fea0003800000 */
.L_x_7:
[----:B-123--:R-:W1:Y:S02]  /*0550*/  @!P2 LDS R2, [UR6+0x8] ;  /* 0x00000806ff02a984 */ /* 0x00ee640008000800 */
[----:B-1----:R-:W-:-:S05]  /*0560*/  @!P2 LOP3.LUT R2, R2, 0x8000, RZ, 0xb8, !PT ;  /* 0x000080000202a812 */ /* 0x002fca00078eb8ff */
[----:B------:R1:W-:Y:S02]  /*0570*/  @!P2 STS [UR6+0x8], R2 ;  /* 0x00000802ff00a988 */ /* 0x0003e40008000806 */
.L_x_12:
[----:B------:R-:W-:Y:S05]  /*0580*/  BSYNC B1 ;  /* 0x0000000000017941 */ /* 0x000fea0003800000 */
.L_x_6:
[----:B------:R-:W-:Y:S05]  /*0590*/  WARPSYNC.ALL ;  /* 0x0000000000007948 */ /* 0x000fea0003800000 */
[----:B------:R-:W-:Y:S05]  /*05a0*/  @P0 BRA `(.L_x_13) ;  /* 0x0000000000280947 */ /* 0x000fea0003800000 */
[----:B-12345:R-:W1:Y:S01]  /*05b0*/  S2R R2, SR_LANEID ;  /* 0x0000000000027919 */ /* 0x03ee620000000000 */
[----:B------:R-:W-:Y:S05]  /*05c0*/  WARPSYNC.ALL ;  /* 0x0000000000007948 */ /* 0x000fea0003800000 */
[----:B-1----:R-:W-:-:S05]  /*05d0*/  IMAD.SHL.U32 R8, R2, 0x4, RZ ;  /* 0x0000000402087824 */ /* 0x002fca00078e00ff */
[----:B------:R-:W1:Y:S01]  /*05e0*/  LDS R9, [R8+UR6] ;  /* 0x0000000608097984 */ /* 0x000e620008000800 */
[----:B------:R-:W-:-:S05]  /*05f0*/  IADD3 R2, P1, R8, UR20, RZ ;  /* 0x0000001408027c10 */ /* 0x000fca000ff3e0ff */
[----:B------:R-:W-:-:S05]  /*0600*/  IMAD.X R3, RZ, RZ, UR21, P1 ;  /* 0x00000015ff037e24 */ /* 0x000fca00088e06ff */
[----:B-1----:R1:W2:Y:S01]  /*0610*/  ATOMG.E.EXCH.STRONG.GPU PT, RZ, [R2], R9 ;  /* 0x0000000902ff73a8 */ /* 0x0022a200041ee100 */
[----:B------:R-:W-:-:S04]  /*0620*/  DEPBAR {5,4,3,2,1,0} ;  /* 0x0000003f0000791a */ /* 0x000fc80000000000 */
[----:B------:R1:W-:Y:S01]  /*0630*/  UTMACCTL.IV [UR20] ;  /* 0x00000000140079b9 */ /* 0x0003e20008000000 */
[----:B------:R-:W-:Y:S01]  /*0640*/  NOP ;  /* 0x0000000000007918 */ /* 0x000fe20000000000 */
.L_x_13:
[----:B------:R-:W-:Y:S05]  /*0650*/  @P0 BRA `(.L_x_14) ;  /* 0x00000000000c0947 */ /* 0x000fea0003800000 */
[----:B------:R0:W-:Y:S01]  /*0660*/  UTMACMDFLUSH ;  /* 0x00000000000079b7 */ /* 0x0001e20000000000 */
[----:B------:R-:W-:Y:S05]  /*0670*/  @P0 BRA `(.L_x_14) ;  /* 0x0000000000040947 */ /* 0x000fea0003800000 */
[----:B------:R-:W-:-:S04]  /*0680*/  DEPBAR.LE SB0, 0x0 ;  /* 0x000080000000791a */ /* 0x000fc80000000000 */
.L_x_14:
[----:B------:R-:W-:Y:S05]  /*0690*/  WARPSYNC.ALL ;  /* 0x0000000000007948 */ /* 0x000fea0003800000 */
[----:B--2---:R-:W-:Y:S06]  /*06a0*/  BAR.SYNC.DEFER_BLOCKING 0x0 ;  /* 0x0000000000007b1d */ /* 0x004fec0000010000 */
[----:B------:R-:W-:Y:S02]  /*06b0*/  BSSY B1, `(.L_x_15) ;  /* 0x000000b000017945 */ /* 0x000fe40003800000 */
[----:B------:R-:W-:Y:S06]  /*06c0*/  BAR.SYNC.DEFER_BLOCKING 0x0 ;  /* 0x0000000000007b1d */ /* 0x000fec0000010000 */
[----:B------:R2:W-:Y:S01]  /*06d0*/  @!P0 STS [R4], RZ ;  /* 0x000000ff04008388 */ /* 0x0005e20000000800 */
[----:B------:R-:W-:Y:S01]  /*06e0*/  NOP ;  /* 0x0000000000007918 */ /* 0x000fe20000000000 */
[----:B------:R-:W-:Y:S05]  /*06f0*/  @P2 BRA `(.L_x_16) ;  /* 0x0000000000182947 */ /* 0x000fea0003800000 */
[----:B-1-345:R-:W1:Y:S01]  /*0700*/  LDS R2, [UR6+0x8] ;  /* 0x00000806ff027984 */ /* 0x03ae620008000800 */
[----:B------:R-:W3:Y:S01]  /*0710*/  LDC.64 R8, c[0x0][0x218] ;  /* 0x00008600ff087b82 */ /* 0x000ee20000000a00 */
[----:B------:R-:W-:Y:S02]  /*0720*/  IMAD.MOV.U32 R3, RZ, RZ, 0x70 ;  /* 0x00000070ff037424 */ /* 0x000fe400078e00ff */
[----:B---3--:R3:W-:Y:S03]  /*0730*/  STS.64 [UR6], R8 ;  /* 0x00000008ff007988 */ /* 0x0087e60008000a06 */
[----:B-1----:R-:W-:-:S05]  /*0740*/  LOP3.LUT R2, R2, 0x10, R3, 0xd8, !PT ;  /* 0x0000001002027812 */ /* 0x002fca00078ed803 */
[----:B------:R3:W-:Y:S02]  /*0750*/  STS [UR6+0x8], R2 ;  /* 0x00000802ff007988 */ /* 0x0007e40008000806 */
.L_x_16:
[----:B-1----:R-:W-:Y:S05]  /*0760*/  BSYNC B1 ;  /* 0x0000000000017941 */ /* 0x002fea0003800000 */
.L_x_15:
[----:B------:R-:W-:Y:S04]  /*0770*/  BSSY B2, `(.L_x_17) ;  /* 0x000000f000027945 */ /* 0x000fe80003800000 */
[----:B------:R-:W-:Y:S04]  /*0780*/  BSSY B1, `(.L_x_18) ;  /* 0x000000c000017945 */ /* 0x000fe80003800000 */
[----:B------:R-:W-:Y:S05]  /*0790*/  @P2 BRA `(.L_x_19) ;  /* 0x0000000000282947 */ /* 0x000fea0003800000 */
[----:B---345:R-:W1:Y:S01]  /*07a0*/  LDS R2, [UR6+0x34] ;  /* 0x00003406ff027984 */ /* 0x038e620008000800 */
[----:B------:R-:W-:Y:S01]  /*07b0*/  IMAD.MOV.U32 R3, RZ, RZ, 0x1f000000 ;  /* 0x1f000000ff037424 */ /* 0x000fe200078e00ff */
[----:B------:R-:W-:Y:S05]  /*07c0*/  @P2 BREAK B1 ;  /* 0x0000000000012942 */ /* 0x000fea0003800000 */
[----:B-1----:R-:W-:-:S05]  /*07d0*/  LOP3.LUT R2, R2, 0xff000000, R3, 0xb8, !PT ;  /* 0xff00000002027812 */ /* 0x002fca00078eb803 */
[----:B------:R1:W-:Y:S01]  /*07e0*/  STS [UR6+0x34], R2 ;  /* 0x00003402ff007988 */ /* 0x0003e20008000806 */
[----:B------:R-:W-:Y:S05]  /*07f0*/  @P2 BRA `(.L_x_20) ;  /* 0x0000000000182947 */ /* 0x000fea0003800000 */
[----:B------:R-:W3:Y:S01]  /*0800*/  LDS R3, [UR6+0x38] ;  /* 0x00003806ff037984 */ /* 0x000ee20008000800 */
[----:B-1----:R-:W-:-:S05]  /*0810*/  IMAD.MOV.U32 R2, RZ, RZ, 0xff ;  /* 0x000000ffff027424 */ /* 0x002fca00078e00ff */
[----:B---3--:R-:W-:-:S05]  /*0820*/  LOP3.LUT R2, R3, 0xff, R2, 0xb8, !PT ;  /* 0x000000ff03027812 */ /* 0x008fca00078eb802 */
[----:B------:R1:W-:Y:S02]  /*0830*/  STS [UR6+0x38], R2 ;  /* 0x00003802ff007988 */ /* 0x0003e40008000806 */
.L_x_19:
[----:B------:R-:W-:Y:S05]  /*0840*/  BSYNC B1 ;  /* 0x0000000000017941 */ /* 0x000fea0003800000 */
.L_x_18:
[----:B------:R1:W-:Y:S02]  /*0850*/  @!P2 STS [UR6+0x20], R5 ;  /* 0x00002005ff00a988 */ /* 0x0003e40008000806 */
.L_x_20:
[----:B------:R-:W-:Y:S05]  /*0860*/  BSYNC B2 ;  /* 0x0000000000027941 */ /* 0x000fea0003800000 */
.L_x_17:
[----:B------:R-:W-:Y:S05]  /*0870*/  WARPSYNC.ALL ;  /* 0x0000000000007948 */ /* 0x000fea0003800000 */
[----:B-1----:R-:W1:Y:S01]  /*0880*/  LDC R5, c[0x0][0x22c] ;  /* 0x00008b00ff057b82 */ /* 0x002e620000000800 */
[----:B------:R-:W-:Y:S01]  /*0890*/  BSSY B2, `(.L_x_21) ;  /* 0x000000b000027945 */ /* 0x000fe20003800000 */
[----:B-1----:R-:W-:-:S03]  /*08a0*/  VIADD R5, R5, 0xffffffff ;  /* 0xffffffff05057836 */ /* 0x002fc60000000000 */
[----:B------:R-:W-:Y:S05]  /*08b0*/  @P2 BRA `(.L_x_22) ;  /* 0x0000000000202947 */ /* 0x000fea0003800000 */
[----:B---345:R-:W1:Y:S01]  /*08c0*/  LDS R2, [UR6+0x1c] ;  /* 0x00001c06ff027984 */ /* 0x038e620008000800 */
[----:B------:R-:W3:Y:S03]  /*08d0*/  LDC.64 R10, c[0x0][0x240] ;  /* 0x00009000ff0a7b82 */ /* 0x000ee60000000a00 */
[----:B------:R4:W-:Y:S01]  /*08e0*/  STS [UR6+0x24], R5 ;  /* 0x00002405ff007988 */ /* 0x0009e20008000806 */
[--C-:B---3--:R-:W-:Y:S02]  /*08f0*/  SHF.R.U32.HI R9, RZ, 0x4, R11.reuse ;  /* 0x00000004ff097819 */ /* 0x108fe4000001160b */
[----:B------:R-:W-:-:S05]  /*0900*/  SHF.R.U64 R3, R10, 0x4, R11 ;  /* 0x000000040a037819 */ /* 0x000fca000000120b */
[----:B------:R4:W-:Y:S01]  /*0910*/  STS [UR6+0xc], R3 ;  /* 0x00000c03ff007988 */ /* 0x0009e20008000806 */
[----:B-1----:R-:W-:-:S05]  /*0920*/  LOP3.LUT R2, R2, 0xf, R9, 0xb8, !PT ;  /* 0x0000000f02027812 */ /* 0x002fca00078eb809 */
[----:B------:R4:W-:Y:S02]  /*0930*/  STS [UR6+0x1c], R2 ;  /* 0x00001c02ff007988 */ /* 0x0009e40008000806 */
.L_x_22:
[----:B------:R-:W-:Y:S05]  /*0940*/  BSYNC B2 ;  /* 0x0000000000027941 */ /* 0x000fea0003800000 */
.L_x_21:
[----:B------:R-:W-:Y:S04]  /*0950*/  BSSY B3, `(.L_x_23) ;  /* 0x000001d000037945 */ /* 0x000fe80003800000 */
[----:B------:R-:W-:Y:S04]  /*0960*/  BSSY B2, `(.L_x_24) ;  /* 0x0000018000027945 */ /* 0x000fe80003800000 */
[----:B------:R-:W-:Y:S05]  /*0970*/  @P2 BRA `(.L_x_25) ;  /* 0x00000000001c2947 */ /* 0x000fea0003800000 */
[----:B---345:R-:W1:Y:S02]  /*0980*/  LDS R2, [UR6+0x34] ;  /* 0x00003406ff027984 */ /* 0x038e640008000800 */
[----:B-1----:R-:W-:-:S05]  /*0990*/  LOP3.LUT R2, R2, 0x7, RZ, 0xb8, !PT ;  /* 0x0000000702027812 */ /* 0x002fca00078eb8ff */
[----:B------:R1:W-:Y:S01]  /*09a0*/  STS [UR6+0x34], R2 ;  /* 0x00003402ff007988 */ /* 0x0003e20008000806 */
[----:B------:R-:W-:Y:S05]  /*09b0*/  @P2 BRA `(.L_x_26) ;  /* 0x00000000001c2947 */ /* 0x000fea0003800000 */
[----:B-1----:R-:W1:Y:S02]  /*09c0*/  LDS R2, [UR6+0x34] ;  /* 0x00003406ff027984 */ /* 0x002e640008000800 */
[----:B-1----:R-:W-:-:S05]  /*09d0*/  LOP3.LUT R2, R2, 0x38, RZ, 0xb8, !PT ;  /* 0x0000003802027812 */ /* 0x002fca00078eb8ff */
[----:B------:R1:W-:Y:S02]  /*09e0*/  STS [UR6+0x34], R2 ;  /* 0x00003402ff007988 */ /* 0x0003e40008000806 */
.L_x_25:
[----:B------:R-:W-:Y:S05]  /*09f0*/  @P2 BRA `(.L_x_27) ;  /* 0x00000000001c2947 */ /* 0x000fea0003800000 */
[----:B-1-345:R-:W1:Y:S02]  /*0a00*/  LDS R2, [UR6+0x8] ;  /* 0x00000806ff027984 */ /* 0x03ae640008000800 */
[----:B-1----:R-:W-:-:S05]  /*0a10*/  LOP3.LUT R2, R2, 0x780, RZ, 0xb8, !PT ;  /* 0x0000078002027812 */ /* 0x002fca00078eb8ff */
[----:B------:R3:W-:Y:S02]  /*0a20*/  STS [UR6+0x8], R2 ;  /* 0x00000802ff007988 */ /* 0x0007e40008000806 */
.L_x_26:
[----:B------:R-:W-:Y:S05]  /*0a30*/  @P2 BRA `(.L_x_28) ;  /* 0x0000000000282947 */ /* 0x000fea0003800000 */
[----:B-1-3--:R-:W1:Y:S02]  /*0a40*/  LDS R2, [UR6+0x8] ;  /* 0x00000806ff027984 */ /* 0x00ae640008000800 */
[----:B-1----:R-:W-:-:S05]  /*0a50*/  LOP3.LUT R2, R2, 0x1800, RZ, 0xb8, !PT ;  /* 0x0000180002027812 */ /* 0x002fca00078eb8ff */
[----:B------:R1:W-:Y:S02]  /*0a60*/  STS [UR6+0x8], R2 ;  /* 0x00000802ff007988 */ /* 0x0003e40008000806 */
.L_x_27:
[----:B------:R-:W-:Y:S05]  /*0a70*/  @P2 BREAK B2 ;  /* 0x0000000000022942 */ /* 0x000fea0003800000 */
[----:B------:R-:W-:Y:S05]  /*0a80*/  @P2 BRA `(.L_x_29) ;  /* 0x0000000000242947 */ /* 0x000fea0003800000 */
[----:B-1-345:R-:W1:Y:S01]  /*0a90*/  LDS R2, [UR6+0x8] ;  /* 0x00000806ff027984 */ /* 0x03ae620008000800 */
[----:B------:R-:W-:-:S05]  /*0aa0*/  IMAD.MOV.U32 R3, RZ, RZ, 0x6000 ;  /* 0x00006000ff037424 */ /* 0x000fca00078e00ff */
[----:B-1----:R-:W-:-:S04]  /*0ab0*/  LOP3.LUT R2, R2, 0x2000, R3, 0xd8, !PT ;  /* 0x0000200002027812 */ /* 0x002fc800078ed803 */
[----:B------:R-:W-:-:S05]  /*0ac0*/  LOP3.LUT R2, R2, 0x400000, RZ, 0xb8, !PT ;  /* 0x0040000002027812 */ /* 0x000fca00078eb8ff */
[----:B------:R4:W-:Y:S02]  /*0ad0*/  STS [UR6+0x8], R2 ;  /* 0x00000802ff007988 */ /* 0x0009e40008000806 */
.L_x_28:
[----:B------:R-:W-:Y:S05]  /*0ae0*/  BSYNC B2 ;  /* 0x0000000000027941 */ /* 0x000fea0003800000 */
.L_x_24:
[----:B-1-34-:R-:W1:Y:S02]  /*0af0*/  @!P2 LDS R2, [UR6+0x8] ;  /* 0x00000806ff02a984 */ /* 0x01ae640008000800 */
[----:B-1----:R-:W-:-:S05]  /*0b00*/  @!P2 LOP3.LUT R2, R2, 0x8000, RZ, 0xb8, !PT ;  /* 0x000080000202a812 */ /* 0x002fca00078eb8ff */
[----:B------:R1:W-:Y:S02]  /*0b10*/  @!P2 STS [UR6+0x8], R2 ;  /* 0x00000802ff00a988 */ /* 0x0003e40008000806 */
.L_x_29:
[----:B------:R-:W-:Y:S05]  /*0b20*/  BSYNC B3 ;  /* 0x0000000000037941 */ /* 0x000fea0003800000 */
.L_x_23:
[----:B------:R-:W-:Y:S05]  /*0b30*/  WARPSYNC.ALL ;  /* 0x0000000000007948 */ /* 0x000fea0003800000 */
[----:B------:R-:W-:-:S04]  /*0b40*/  UIADD3 UR7, UR5, 0x80, URZ ;  /* 0x0000008005077890 */ /* 0x000fc8000fffe03f */
[----:B------:R-:W-:-:S04]  /*0b50*/  UIADD3 UR27, UP0, UR7, UR10, URZ ;  /* 0x0000000a071b7290 */ /* 0x000fc8000ff1e03f */
[----:B------:R-:W-:Y:S01]  /*0b60*/  ULEA.HI.X.SX32 UR28, UR7, UR11, 0x1, UP0 ;  /* 0x0000000b071c7291 */ /* 0x000fe200080f0e3f */
[----:B------:R-:W-:Y:S11]  /*0b70*/  @P0 BRA `(.L_x_30) ;  /* 0x0000000000300947 */ /* 0x000ff60003800000 */
[----:B-1-345:R-:W1:Y:S01]  /*0b80*/  S2R R2, SR_LANEID ;  /* 0x0000000000027919 */ /* 0x03ae620000000000 */
[----:B------:R-:W-:Y:S05]  /*0b90*/  WARPSYNC.ALL ;  /* 0x0000000000007948 */ /* 0x000fea0003800000 */
[----:B-1----:R-:W-:-:S05]  /*0ba0*/  IMAD.SHL.U32 R8, R2, 0x4, RZ ;  /* 0x0000000402087824 */ /* 0x002fca00078e00ff */
[----:B------:R-:W1:Y:S01]  /*0bb0*/  LDS R9, [R8+UR6] ;  /* 0x0000000608097984 */ /* 0x000e620008000800 */
[----:B------:R-:W-:Y:S01]  /*0bc0*/  IADD3 R2, P1, R8, UR27, RZ ;  /* 0x0000001b08027c10 */ /* 0x000fe2000ff3e0ff */
[----:B------:R-:W-:-:S04]  /*0bd0*/  UMOV UR8, UR27 ;  /* 0x0000001b00087c82 */ /* 0x000fc80008000000 */
[----:B------:R-:W-:Y:S01]  /*0be0*/  IMAD.X R3, RZ, RZ, UR28, P1 ;  /* 0x0000001cff037e24 */ /* 0x000fe200088e06ff */
[----:B------:R-:W-:-:S04]  /*0bf0*/  UMOV UR9, UR28 ;  /* 0x0000001c00097c82 */ /* 0x000fc80008000000 */
[----:B-1----:R1:W3:Y:S01]  /*0c00*/  ATOMG.E.EXCH.STRONG.GPU PT, RZ, [R2], R9 ;  /* 0x0000000902ff73a8 */ /* 0x0022e200041ee100 */
[----:B------:R-:W-:-:S04]  /*0c10*/  DEPBAR {5,4,3,2,1,0} ;  /* 0x0000003f0000791a */ /* 0x000fc80000000000 */
[----:B------:R1:W-:Y:S01]  /*0c20*/  UTMACCTL.IV [UR8] ;  /* 0x00000000080079b9 */ /* 0x0003e20008000000 */
[----:B------:R-:W-:Y:S01]  /*0c30*/  NOP ;  /* 0x0000000000007918 */ /* 0x000fe20000000000 */
.L_x_30:
[----:B------:R-:W-:Y:S05]  /*0c40*/  @P0 BRA `(.L_x_31) ;  /* 0x00000000000c0947 */ /* 0x000fea0003800000 */
[----:B------:R0:W-:Y:S01]  /*0c50*/  UTMACMDFLUSH ;  /* 0x00000000000079b7 */ /* 0x0001e20000000000 */
[----:B------:R-:W-:Y:S05]  /*0c60*/  @P0 BRA `(.L_x_31) ;  /* 0x0000000000040947 */ /* 0x000fea0003800000 */
[----:B------:R-:W-:-:S04]  /*0c70*/  DEPBAR.LE SB0, 0x0 ;  /* 0x000080000000791a */ /* 0x000fc80000000000 */
.L_x_31:
[----:B------:R-:W-:Y:S05]  /*0c80*/  WARPSYNC.ALL ;  /* 0x0000000000007948 */ /* 0x000fea0003800000 */
[----:B---3--:R-:W-:Y:S06]  /*0c90*/  BAR.SYNC.DEFER_BLOCKING 0x0 ;  /* 0x0000000000007b1d */ /* 0x008fec0000010000 */
[----:B------:R-:W-:Y:S02]  /*0ca0*/  BSSY B3, `(.L_x_32) ;  /* 0x000000b000037945 */ /* 0x000fe40003800000 */
[----:B------:R-:W-:Y:S06]  /*0cb0*/  BAR.SYNC.DEFER_BLOCKING 0x0 ;  /* 0x0000000000007b1d */ /* 0x000fec0000010000 */
[----:B------:R3:W-:Y:S01]  /*0cc0*/  @!P0 STS [R4], RZ ;  /* 0x000000ff04008388 */ /* 0x0007e20000000800 */
[----:B------:R-:W-:Y:S01]  /*0cd0*/  NOP ;  /* 0x0000000000007918 */ /* 0x000fe20000000000 */
[----:B------:R-:W-:Y:S05]  /*0ce0*/  @P2 BRA `(.L_x_33) ;  /* 0x0000000000182947 */ /* 0x000fea0003800000 */
[----:B-1--45:R-:W1:Y:S01]  /*0cf0*/  LDS R2, [UR6+0x8] ;  /* 0x00000806ff027984 */ /* 0x032e620008000800 */
[----:B------:R-:W4:Y:S01]  /*0d00*/  LDC.64 R8, c[0x0][0x220] ;  /* 0x00008800ff087b82 */ /* 0x000f220000000a00 */
[----:B------:R-:W-:Y:S02]  /*0d10*/  IMAD.MOV.U32 R3, RZ, RZ, 0x70 ;  /* 0x00000070ff037424 */ /* 0x000fe400078e00ff */
[----:B----4-:R4:W-:Y:S03]  /*0d20*/  STS.64 [UR6], R8 ;  /* 0x00000008ff007988 */ /* 0x0109e60008000a06 */
[----:B-1----:R-:W-:-:S05]  /*0d30*/  LOP3.LUT R2, R2, 0x10, R3, 0xd8, !PT ;  /* 0x0000001002027812 */ /* 0x002fca00078ed803 */
[----:B------:R4:W-:Y:S02]  /*0d40*/  STS [UR6+0x8], R2 ;  /* 0x00000802ff007988 */ /* 0x0009e40008000806 */
.L_x_33:
[----:B-1----:R-:W-:Y:S05]  /*0d50*/  BSYNC B3 ;  /* 0x0000000000037941 */ /* 0x002fea0003800000 */
.L_x_32:
[----:B------:R-:W-:Y:S04]  /*0d60*/  BSSY B3, `(.L_x_34) ;  /* 0x0000033000037945 */ /* 0x000fe80003800000 */
[----:B------:R-:W-:Y:S04]  /*0d70*/  BSSY B4, `(.L_x_35) ;  /* 0x000002e000047945 */ /* 0x000fe80003800000 */
[----:B------:R-:W-:Y:S05]  /*0d80*/  @P2 BRA `(.L_x_36) ;  /* 0x0000000000242947 */ /* 0x000fea0003800000 */
[----:B----45:R-:W1:Y:S01]  /*0d90*/  LDS R2, [UR6+0x34] ;  /* 0x00003406ff027984 */ /* 0x030e620008000800 */
[----:B------:R-:W-:-:S05]  /*0da0*/  IMAD.MOV.U32 R3, RZ, RZ, 0x7f000000 ;  /* 0x7f000000ff037424 */ /* 0x000fca00078e00ff */
[----:B-1----:R-:W-:-:S05]  /*0db0*/  LOP3.LUT R2, R2, 0xff000000, R3, 0xb8, !PT ;  /* 0xff00000002027812 */ /* 0x002fca00078eb803 */
[----:B------:R1:W-:Y:S01]  /*0dc0*/  STS [UR6+0x34], R2 ;  /* 0x00003402ff007988 */ /* 0x0003e20008000806 */
[----:B------:R-:W-:Y:S05]  /*0dd0*/  @P2 BRA `(.L_x_37) ;  /* 0x0000000000182947 */ /* 0x000fea0003800000 */
[----:B-1----:R-:W1:Y:S01]  /*0de0*/  LDS R2, [UR6+0x38] ;  /* 0x00003806ff027984 */ /* 0x002e620008000800 */
[----:B------:R-:W-:-:S05]  /*0df0*/  IMAD.MOV.U32 R3, RZ, RZ, 0x7f ;  /* 0x0000007fff037424 */ /* 0x000fca00078e00ff */
[----:B-1----:R-:W-:-:S05]  /*0e00*/  LOP3.LUT R2, R2, 0xff, R3, 0xb8, !PT ;  /* 0x000000ff02027812 */ /* 0x002fca00078eb803 */
[----:B------:R1:W-:Y:S02]  /*0e10*/  STS [UR6+0x38], R2 ;  /* 0x00003802ff007988 */ /* 0x0003e40008000806 */
.L_x_36:
[----:B------:R-:W-:Y:S05]  /*0e20*/  @P2 BRA `(.L_x_38) ;  /* 0x00000000000c2947 */ /* 0x000fea0003800000 */
[----:B------:R1:W-:Y:S02]  /*0e30*/  STS [UR6+0x20], R5 ;  /* 0x00002005ff007988 */ /* 0x0003e40008000806 */
.L_x_37:
[----:B------:R-:W-:Y:S05]  /*0e40*/  @P2 BRA `(.L_x_39) ;  /* 0x0000000000242947 */ /* 0x000fea0003800000 */
[----:B------:R1:W-:Y:S02]  /*0e50*/  STS [UR6+0x24], R6 ;  /* 0x00002406ff007988 */ /* 0x0003e40008000806 */
.L_x_38:
[----:B------:R-:W-:Y:S05]  /*0e60*/  @P2 BRA `(.L_x_40) ;  /* 0x00000000002c2947 */ /* 0x000fea0003800000 */
[----:B-1--45:R-:W1:Y:S01]  /*0e70*/  LDS R2, [UR6+0x1c] ;  /* 0x00001c06ff027984 */ /* 0x032e620008000800 */
[----:B------:R-:W4:Y:S02]  /*0e80*/  LDC.64 R8, c[0x0][0x248] ;  /* 0x00009200ff087b82 */ /* 0x000f240000000a00 */
[--C-:B----4-:R-:W-:Y:S02]  /*0e90*/  SHF.R.U32.HI R5, RZ, 0x4, R9.reuse ;  /* 0x00000004ff057819 */ /* 0x110fe40000011609 */
[----:B------:R-:W-:-:S05]  /*0ea0*/  SHF.R.U64 R3, R8, 0x4, R9 ;  /* 0x0000000408037819 */ /* 0x000fca0000001209 */
[----:B------:R4:W-:Y:S01]  /*0eb0*/  STS [UR6+0xc], R3 ;  /* 0x00000c03ff007988 */ /* 0x0009e20008000806 */
[----:B-1----:R-:W-:-:S05]  /*0ec0*/  LOP3.LUT R2, R2, 0xf, R5, 0xb8, !PT ;  /* 0x0000000f02027812 */ /* 0x002fca00078eb805 */
[----:B------:R4:W-:Y:S02]  /*0ed0*/  STS [UR6+0x1c], R2 ;  /* 0x00001c02ff007988 */ /* 0x0009e40008000806 */
.L_x_39:
[----:B------:R-:W-:Y:S05]  /*0ee0*/  @P2 BRA `(.L_x_41) ;  /* 0x00000000001c2947 */ /* 0x000fea0003800000 */
[----:B-1--45:R-:W1:Y:S02]  /*0ef0*/  LDS R2, [UR6+0x34] ;  /* 0x00003406ff027984 */ /* 0x032e640008000800 */
[----:B-1----:R-:W-:-:S05]  /*0f00*/  LOP3.LUT R2, R2, 0x7, RZ, 0xb8, !PT ;  /* 0x0000000702027812 */ /* 0x002fca00078eb8ff */
[----:B------:R1:W-:Y:S02]  /*0f10*/  STS [UR6+0x34], R2 ;  /* 0x00003402ff007988 */ /* 0x0003e40008000806 */
.L_x_40:
[----:B------:R-:W-:Y:S05]  /*0f20*/  @P2 BRA `(.L_x_42) ;  /* 0x00000000001c2947 */ /* 0x000fea0003800000 */
[----:B-1--45:R-:W1:Y:S02]  /*0f30*/  LDS R2, [UR6+0x34] ;  /* 0x00003406ff027984 */ /* 0x032e640008000800 */
[----:B-1----:R-:W-:-:S05]  /*0f40*/  LOP3.LUT R2, R2, 0x38, RZ, 0xb8, !PT ;  /* 0x0000003802027812 */ /* 0x002fca00078eb8ff */
[----:B------:R1:W-:Y:S02]  /*0f50*/  STS [UR6+0x34], R2 ;  /* 0x00003402ff007988 */ /* 0x0003e40008000806 */
.L_x_41:
[----:B------:R-:W-:Y:S05]  /*0f60*/  @P2 BRA `(.L_x_43) ;  /* 0x00000000001c2947 */ /* 0x000fea0003800000 */
[----:B-1--45:R-:W1:Y:S02]  /*0f70*/  LDS R2, [UR6+0x8] ;  /* 0x00000806ff027984 */ /* 0x032e640008000800 */
[----:B-1----:R-:W-:-:S05]  /*0f80*/  LOP3.LUT R2, R2, 0x780, RZ, 0xb8, !PT ;  /* 0x0000078002027812 */ /* 0x002fca00078eb8ff */
[----:B------:R1:W-:Y:S02]  /*0f90*/  STS [UR6+0x8], R2 ;  /* 0x00000802ff007988 */ /* 0x0003e40008000806 */
.L_x_42:
[----:B------:R-:W-:Y:S05]  /*0fa0*/  @P2 BRA `(.L_x_44) ;  /* 0x0000000000282947 */ /* 0x000fea0003800000 */
[----:B-1--45:R-:W1:Y:S02]  /*0fb0*/  LDS R2, [UR6+0x8] ;  /* 0x00000806ff027984 */ /* 0x032e640008000800 */
[----:B-1----:R-:W-:-:S05]  /*0fc0*/  LOP3.LUT R2, R2, 0x1800, RZ, 0xb8, !PT ;  /* 0x0000180002027812 */ /* 0x002fca00078eb8ff */
[----:B------:R1:W-:Y:S02]  /*0fd0*/  STS [UR6+0x8], R2 ;  /* 0x00000802ff007988 */ /* 0x0003e40008000806 */
.L_x_43:
[----:B------:R-:W-:Y:S05]  /*0fe0*/  @P2 BREAK B4 ;  /* 0x0000000000042942 */ /* 0x000fea0003800000 */
[----:B------:R-:W-:Y:S05]  /*0ff0*/  @P2 BRA `(.L_x_45) ;  /* 0x0000000000242947 */ /* 0x000fea0003800000 */
[----:B-1--45:R-:W1:Y:S01]  /*1000*/  LDS R2, [UR6+0x8] ;  /* 0x00000806ff027984 */ /* 0x032e620008000800 */
[----:B------:R-:W-:-:S05]  /*1010*/  IMAD.MOV.U32 R3, RZ, RZ, 0x6000 ;  /* 0x00006000ff037424 */ /* 0x000fca00078e00ff */
[----:B-1----:R-:W-:-:S04]  /*1020*/  LOP3.LUT R2, R2, 0x6000, R3, 0xd8, !PT ;  /* 0x0000600002027812 */ /* 0x002fc800078ed803 */
[----:B------:R-:W-:-:S05]  /*1030*/  LOP3.LUT R2, R2, 0x400000, RZ, 0xb8, !PT ;  /* 0x0040000002027812 */ /* 0x000fca00078eb8ff */
[----:B------:R1:W-:Y:S02]  /*1040*/  STS [UR6+0x8], R2 ;  /* 0x00000802ff007988 */ /* 0x0003e40008000806 */
.L_x_44:
[----:B------:R-:W-:Y:S05]  /*1050*/  BSYNC B4 ;  /* 0x0000000000047941 */ /* 0x000fea0003800000 */
.L_x_35:
[----:B-1--45:R-:W1:Y:S02]  /*1060*/  @!P2 LDS R2, [UR6+0x8] ;  /* 0x00000806ff02a984 */ /* 0x032e640008000800 */
[----:B-1----:R-:W-:-:S05]  /*1070*/  @!P2 LOP3.LUT R2, R2, 0x8000, RZ, 0xb8, !PT ;  /* 0x000080000202a812 */ /* 0x002fca00078eb8ff */
[----:B------:R1:W-:Y:S02]  /*1080*/  @!P2 STS [UR6+0x8], R2 ;  /* 0x00000802ff00a988 */ /* 0x0003e40008000806 */
.L_x_45:
[----:B------:R-:W-:Y:S05]  /*1090*/  BSYNC B3 ;  /* 0x0000000000037941 */ /* 0x000fea0003800000 */
.L_x_34:
[----:B------:R-:W-:Y:S05]  /*10a0*/  WARPSYNC.ALL ;  /* 0x0000000000007948 */ /* 0x000fea0003800000 */
[----:B------:R-:W-:Y:S01]  /*10b0*/  UIADD3 UR5, UR5, 0x100, URZ ;  /* 0x0000010005057890 */ /* 0x000fe2000fffe03f */
[----:B------:R-:W-:Y:S01]  /*10c0*/  ISETP.GE.AND P1, PT, R12, 0x1, PT ;  /* 0x000000010c00780c */ /* 0x000fe20003f26270 */
[----:B------:R-:W-:Y:S01]  /*10d0*/  IMAD.MOV.U32 R24, RZ, RZ, RZ ;  /* 0x000000ffff187224 */ /* 0x000fe200078e00ff */
[----:B------:R-:W-:Y:S01]  /*10e0*/  SHF.R.U32.HI R6, RZ, 0x5, R0 ;  /* 0x00000005ff067819 */ /* 0x000fe20000011600 */
[----:B------:R-:W-:-:S04]  /*10f0*/  UIADD3 UR25, UP0, UR5, UR10, URZ ;  /* 0x0000000a05197290 */ /* 0x000fc8000ff1e03f */
[----:B------:R-:W-:Y:S01]  /*1100*/  ULEA.HI.X.SX32 UR26, UR5, UR11, 0x1, UP0 ;  /* 0x0000000b051a7291 */ /* 0x000fe200080f0e3f */
[----:B------:R-:W-:Y:S11]  /*1110*/  @P0 BRA `(.L_x_46) ;  /* 0x0000000000300947 */ /* 0x000ff60003800000 */
[----:B-1--45:R-:W2:Y:S01]  /*1120*/  S2R R2, SR_LANEID ;  /* 0x0000000000027919 */ /* 0x032ea20000000000 */
[----:B------:R-:W-:Y:S05]  /*1130*/  WARPSYNC.ALL ;  /* 0x0000000000007948 */ /* 0x000fea0003800000 */
[----:B--23--:R-:W-:-:S05]  /*1140*/  IMAD.SHL.U32 R4, R2, 0x4, RZ ;  /* 0x0000000402047824 */ /* 0x00cfca00078e00ff */
[----:B------:R-:W1:Y:S01]  /*1150*/  LDS R5, [R4+UR6] ;  /* 0x0000000604057984 */ /* 0x000e620008000800 */
[----:B------:R-:W-:Y:S01]  /*1160*/  IADD3 R2, P3, R4, UR25, RZ ;  /* 0x0000001904027c10 */ /* 0x000fe2000ff7e0ff */
[----:B------:R-:W-:-:S04]  /*1170*/  UMOV UR8, UR25 ;  /* 0x0000001900087c82 */ /* 0x000fc80008000000 */
[----:B------:R-:W-:Y:S01]  /*1180*/  IMAD.X R3, RZ, RZ, UR26, P3 ;  /* 0x0000001aff037e24 */ /* 0x000fe200098e06ff */
[----:B------:R-:W-:-:S04]  /*1190*/  UMOV UR9, UR26 ;  /* 0x0000001a00097c82 */ /* 0x000fc80008000000 */
[----:B-1----:R1:W2:Y:S01]  /*11a0*/  ATOMG.E.EXCH.STRONG.GPU PT, RZ, [R2], R5 ;  /* 0x0000000502ff73a8 */ /* 0x0022a200041ee100 */
[----:B------:R-:W-:-:S04]  /*11b0*/  DEPBAR {5,4,3,2,1,0} ;  /* 0x0000003f0000791a */ /* 0x000fc80000000000 */
[----:B------:R1:W-:Y:S01]  /*11c0*/  UTMACCTL.IV [UR8] ;  /* 0x00000000080079b9 */ /* 0x0003e20008000000 */
[----:B------:R-:W-:Y:S01]  /*11d0*/  NOP ;  /* 0x0000000000007918 */ /* 0x000fe20000000000 */
.L_x_46:
[----:B------:R-:W-:Y:S05]  /*11e0*/  @P0 BRA `(.L_x_47) ;  /* 0x00000000000c0947 */ /* 0x000fea0003800000 */
[----:B------:R0:W-:Y:S01]  /*11f0*/  UTMACMDFLUSH ;  /* 0x00000000000079b7 */ /* 0x0001e20000000000 */
[----:B------:R-:W-:Y:S05]  /*1200*/  @P0 BRA `(.L_x_47) ;  /* 0x0000000000040947 */ /* 0x000fea0003800000 */
[----:B------:R-:W-:-:S04]  /*1210*/  DEPBAR.LE SB0, 0x0 ;  /* 0x000080000000791a */ /* 0x000fc80000000000 */
.L_x_47:
[----:B------:R-:W-:Y:S05]  /*1220*/  WARPSYNC.ALL ;  /* 0x0000000000007948 */ /* 0x000fea0003800000 */
[----:B--2---:R-:W-:Y:S01]  /*1230*/  BAR.SYNC.DEFER_BLOCKING 0x0 ;  /* 0x0000000000007b1d */ /* 0x004fe20000010000 */
[----:B------:R-:W-:Y:S01]  /*1240*/  R2UR UR7, R6 ;  /* 0x00000000060772ca */ /* 0x000fe200000e0000 */
[----:B------:R-:W-:Y:S01]  /*1250*/  USHF.L.U32 UR15, UR29, 0x7, URZ ;  /* 0x000000071d0f7899 */ /* 0x000fe2000800063f */
[----:B------:R-:W-:Y:S01]  /*1260*/  IMAD.MOV.U32 R25, RZ, RZ, RZ ;  /* 0x000000ffff197224 */ /* 0x000fe200078e00ff */
[----:B------:R-:W-:Y:S02]  /*1270*/  CS2R R26, SRZ ;  /* 0x00000000001a7805 */ /* 0x000fe4000001ff00 */
[----:B------:R-:W-:Y:S01]  /*1280*/  CS2R R28, SRZ ;  /* 0x00000000001c7805 */ /* 0x000fe2000001ff00 */
[----:B------:R-:W-:Y:S01]  /*1290*/  VOTEU.ALL UP0, P2 ;  /* 0x00000000003f7886 */ /* 0x000fe20001000000 */
[----:B-1----:R-:W-:Y:S01]  /*12a0*/  UMOV UR8, 0x1 ;  /* 0x0000000100087882 */ /* 0x002fe20000000000 */
[----:B------:R-:W-:Y:S01]  /*12b0*/  VOTEU.ALL UP1, P2 ;  /* 0x00000000003f7886 */ /* 0x000fe20001020000 */
[----:B------:R-:W-:-:S02]  /*12c0*/  CS2R R30, SRZ ;  /* 0x00000000001e7805 */ /* 0x000fc4000001ff00 */
[----:B------:R-:W-:Y:S01]  /*12d0*/  CS2R R32, SRZ ;  /* 0x0000000000207805 */ /* 0x000fe2000001ff00 */
[----:B------:R-:W-:-:S04]  /*12e0*/  @!UP0 UIADD3 UR10, -UR8, 0x100000, URZ ;  /* 0x00100000080a8890 */ /* 0x000fc8000fffe13f */
[----:B------:R-:W-:Y:S02]  /*12f0*/  @!UP0 USHF.L.U32 UR11, UR10, 0xb, URZ ;  /* 0x0000000b0a0b8899 */ /* 0x000fe4000800063f */
[----:B------:R-:W-:Y:S01]  /*1300*/  @!UP0 USHF.L.U32 UR10, UR10, 0x1, URZ ;  /* 0x000000010a0a8899 */ /* 0x000fe2000800063f */
[----:B------:R-:W-:Y:S01]  /*1310*/  CS2R R34, SRZ ;  /* 0x0000000000227805 */ /* 0x000fe2000001ff00 */
[----:B------:R-:W-:-:S04]  /*1320*/  @!UP0 UIADD3 UR8, -UR8, 0x100000, URZ ;  /* 0x0010000008088890 */ /* 0x000fc8000fffe13f */
[----:B------:R-:W-:Y:S02]  /*1330*/  @!UP0 USHF.L.U32 UR9, UR8, 0xb, URZ ;  /* 0x0000000b08098899 */ /* 0x000fe4000800063f */
[----:B------:R-:W-:Y:S01]  /*1340*/  @!UP0 USHF.L.U32 UR8, UR8, 0x1, URZ ;  /* 0x0000000108088899 */ /* 0x000fe2000800063f */
[----:B------:R-:W-:Y:S01]  /*1350*/  CS2R R36, SRZ ;  /* 0x0000000000247805 */ /* 0x000fe2000001ff00 */
[----:B------:R-:W-:Y:S01]  /*1360*/  VOTEU.ALL UP0, P2 ;  /* 0x00000000003f7886 */ /* 0x000fe20001000000 */
[----:B------:R-:W-:Y:S02]  /*1370*/  CS2R R38, SRZ ;  /* 0x0000000000267805 */ /* 0x000fe4000001ff00 */
[----:B------:R-:W-:Y:S02]  /*1380*/  CS2R R40, SRZ ;  /* 0x0000000000287805 */ /* 0x000fe4000001ff00 */
[----:B------:R-:W-:Y:S02]  /*1390*/  CS2R R42, SRZ ;  /* 0x00000000002a7805 */ /* 0x000fe4000001ff00 */
[----:B------:R-:W-:-:S02]  /*13a0*/  CS2R R44, SRZ ;  /* 0x00000000002c7805 */ /* 0x000fc4000001ff00 */
[----:B------:R-:W-:Y:S02]  /*13b0*/  CS2R R46, SRZ ;  /* 0x00000000002e7805 */ /* 0x000fe4000001ff00 */
[----:B------:R-:W-:Y:S02]  /*13c0*/  CS2R R48, SRZ ;  /* 0x0000000000307805 */ /* 0x000fe4000001ff00 */
[----:B------:R-:W-:Y:S02]  /*13d0*/  CS2R R50, SRZ ;  /* 0x0000000000327805 */ /* 0x000fe4000001ff00 */
[----:B------:R-:W-:Y:S01]  /*13e0*/  CS2R R52, SRZ ;  /* 0x0000000000347805 */ /* 0x000fe2000001ff00 */
[----:B------:R-:W1:Y:S02]  /*13f0*/  FENCE.VIEW.ASYNC.S ;  /* 0x00000000000073c6 */ /* 0x000e640000000000 */
[----:B-1----:R1:W2:Y:S02]  /*1400*/  @!UP0 SYNCS.EXCH.64 URZ, [UR6+0x6000], UR10 ;  /* 0x0060000a063f85b2 */ /* 0x0022a40008000100 */
[----:B--2---:R-:W-:Y:S01]  /*1410*/  BAR.SYNC.DEFER_BLOCKING 0x0 ;  /* 0x0000000000007b1d */ /* 0x004fe20000010000 */
[----:B------:R-:W-:-:S02]  /*1420*/  CS2R R54, SRZ ;  /* 0x0000000000367805 */ /* 0x000fc4000001ff00 */
[----:B------:R-:W-:Y:S02]  /*1430*/  CS2R R56, SRZ ;  /* 0x0000000000387805 */ /* 0x000fe4000001ff00 */
[----:B------:R-:W-:Y:S02]  /*1440*/  CS2R R58, SRZ ;  /* 0x00000000003a7805 */ /* 0x000fe4000001ff00 */
[----:B------:R-:W-:Y:S02]  /*1450*/  CS2R R60, SRZ ;  /* 0x00000000003c7805 */ /* 0x000fe4000001ff00 */
[----:B------:R-:W-:Y:S02]  /*1460*/  CS2R R62, SRZ ;  /* 0x00000000003e7805 */ /* 0x000fe4000001ff00 */
[----:B------:R-:W-:Y:S02]  /*1470*/  CS2R R64, SRZ ;  /* 0x0000000000407805 */ /* 0x000fe4000001ff00 */
[----:B------:R-:W-:-:S02]  /*1480*/  CS2R R66, SRZ ;  /* 0x0000000000427805 */ /* 0x000fc4000001ff00 */
[----:B------:R-:W-:Y:S02]  /*1490*/  CS2R R68, SRZ ;  /* 0x0000000000447805 */ /* 0x000fe4000001ff00 */
[----:B------:R-:W-:Y:S02]  /*14a0*/  CS2R R70, SRZ ;  /* 0x0000000000467805 */ /* 0x000fe4000001ff00 */
[----:B------:R-:W-:Y:S01]  /*14b0*/  CS2R R72, SRZ ;  /* 0x0000000000487805 */ /* 0x000fe2000001ff00 */
[----:B-1----:R-:W-:Y:S01]  /*14c0*/  USHF.L.U32 UR11, UR30, 0x8, URZ ;  /* 0x000000081e0b7899 */ /* 0x002fe2000800063f */
[----:B------:R-:W-:Y:S02]  /*14d0*/  CS2R R74, SRZ ;  /* 0x00000000004a7805 */ /* 0x000fe4000001ff00 */
[----:B------:R-:W-:Y:S02]  /*14e0*/  CS2R R76, SRZ ;  /* 0x00000000004c7805 */ /* 0x000fe4000001ff00 */
        /* <DEDUP_REMOVED lines=10> */
[----:B------:R1:W2:Y:S01]  /*1590*/  @!UP1 SYNCS.EXCH.64 URZ, [UR6+0x6008], UR8 ;  /* 0x00600808063f95b2 */ /* 0x0002a20008000100 */
        /* <DEDUP_REMOVED lines=26> */
[----:B------:R-:W-:Y:S01]  /*1740*/  CS2R R150, SRZ ;  /* 0x0000000000967805 */ /* 0x000fe2000001ff00 */
[----:B-1----:R-:W-:Y:S06]  /*1750*/  @!P1 BRA `(.L_x_48) ;  /* 0x0000000400e09947 */ /* 0x002fec0003800000 */
        /* <DEDUP_REMOVED lines=64> */
[----:B------:R-:W-:Y:S01]  /*1b60*/  UMOV UR5, URZ ;  /* 0x0000003f00057c82 */ /* 0x000fe20008000000 */
[----:B------:R-:W-:-:S05]  /*1b70*/  UMOV UR14, URZ ;  /* 0x0000003f000e7c82 */ /* 0x000fca0008000000 */
.L_x_50:
[----:B--2---:R-:W-:Y:S01]  /*1b80*/  BAR.SYNC.DEFER_BLOCKING 0x0 ;  /* 0x0000000000007b1d */ /* 0x004fe20000010000 */
[----:B------:R-:W-:Y:S01]  /*1b90*/  ULEA UR31, UR5, UR6, 0x3 ;  /* 0x00000006051f7291 */ /* 0x000fe2000f8e183f */
[----:B----4-:R-:W-:Y:S01]  /*1ba0*/  @!P2 IMAD.MOV.U32 R3, RZ, RZ, 0x3000 ;  /* 0x00003000ff03a424 */ /* 0x010fe200078e00ff */
[----:B------:R-:W-:Y:S01]  /*1bb0*/  ELECT P0, URZ, PT ;  /* 0x00000000003f782f */ /* 0x000fe20003800000 */
[----:B-----5:R-:W-:Y:S01]  /*1bc0*/  IMAD.U32 R2, RZ, RZ, UR4 ;  /* 0x00000004ff027e24 */ /* 0x020fe2000f8e00ff */
[----:B------:R-:W-:Y:S02]  /*1bd0*/  ULEA UR12, UR5, UR6, 0xc ;  /* 0x00000006050c7291 */ /* 0x000fe4000f8e603f */
[C---:B------:R-:W-:Y:S02]  /*1be0*/  ISETP.LT.U32.AND P0, PT, R7.reuse, 0x20, P0 ;  /* 0x000000200700780c */ /* 0x040fe40000701070 */
[----:B------:R-:W-:Y:S02]  /*1bf0*/  ELECT P1, URZ, PT ;  /* 0x00000000003f782f */ /* 0x000fe40003820000 */
[----:B------:R-:W-:Y:S01]  /*1c00*/  SHF.L.U32 R2, R2, 0x1f, RZ ;  /* 0x0000001f02027819 */ /* 0x000fe200000006ff */
[----:B------:R-:W-:Y:S01]  /*1c10*/  UIADD3 UR12, UR12, 0x4000, URZ ;  /* 0x000040000c0c7890 */ /* 0x000fe2000fffe03f */
[----:B------:R-:W-:Y:S01]  /*1c20*/  ISETP.LT.U32.AND P1, PT, R7, 0x20, P1 ;  /* 0x000000200700780c */ /* 0x000fe20000f21070 */
[----:B------:R-:W-:Y:S01]  /*1c30*/  ULEA UR8, UR5, UR6, 0xd ;  /* 0x0000000605087291 */ /* 0x000fe2000f8e683f */
[----:B------:R-:W-:Y:S01]  /*1c40*/  UMOV UR10, UR14 ;  /* 0x0000000e000a7c82 */ /* 0x000fe20008000000 */
[----:B------:R-:W-:-:S02]  /*1c50*/  USHF.L.U32 UR18, UR7, 0x5, URZ ;  /* 0x0000000507127899 */ /* 0x000fc4000800063f */
[----:B------:R-:W-:Y:S02]  /*1c60*/  USHF.R.U32.HI UR24, URZ, 0x4, UR8 ;  /* 0x000000043f187899 */ /* 0x000fe40008011608 */
[----:B------:R-:W-:Y:S01]  /*1c70*/  VOTEU.ANY UP0, P0 ;  /* 0x00000000003f7886 */ /* 0x000fe20000000100 */
[----:B------:R-:W-:Y:S01]  /*1c80*/  VOTEU.ANY UP2, P0 ;  /* 0x00000000003f7886 */ /* 0x000fe20000040100 */
[----:B------:R-:W-:Y:S01]  /*1c90*/  ULOP3.LUT UR18, UR18, 0x80, URZ, 0xc0, !UPT ;  /* 0x0000008012127892 */ /* 0x000fe2000f8ec03f */
[----:B------:R1:W-:Y:S01]  /*1ca0*/  @!P2 SYNCS.ARRIVE.TRANS64 RZ, [UR31+0x6000], R3 ;  /* 0x00600003ffffa9a7 */ /* 0x0003e2000800001f */
[----:B------:R-:W-:Y:S01]  /*1cb0*/  BAR.SYNC.DEFER_BLOCKING 0x0 ;  /* 0x0000000000007b1d */ /* 0x000fe20000010000 */
[----:B------:R-:W-:Y:S02]  /*1cc0*/  @UP0 UIADD3 UR13, UR31, 0x6000, URZ ;  /* 0x000060001f0d0890 */ /* 0x000fe4000fffe03f */
[----:B------:R-:W-:Y:S02]  /*1cd0*/  ULEA.HI UR18, UR12, UR18, URZ, 0x1c ;  /* 0x000000120c127291 */ /* 0x000fe4000f8fe03f */
[----:B------:R-:W-:Y:S01]  /*1ce0*/  USGXT.U32 UR24, UR24, 0xe ;  /* 0x0000000e1818789a */ /* 0x000fe20008000000 */
[----:B------:R-:W-:Y:S01]  /*1cf0*/  @UP0 UMOV UR16, UR20 ;  /* 0x0000001400100c82 */ /* 0x000fe20008000000 */
[----:B------:R-:W-:Y:S01]  /*1d00*/  @UP0 UMOV UR17, UR21 ;  /* 0x0000001500110c82 */ /* 0x000fe20008000000 */
[----:B------:R-:W-:Y:S01]  /*1d10*/  VOTEU.ANY UP1, P1 ;  /* 0x00000000003f7886 */ /* 0x000fe20000820100 */
[----:B------:R-:W-:Y:S01]  /*1d20*/  VOTEU.ANY UP3, P1 ;  /* 0x00000000003f7886 */ /* 0x000fe20000860100 */
[----:B------:R-:W-:-:S03]  /*1d30*/  UMOV UR19, 0xc0000010 ;  /* 0xc000001000137882 */ /* 0x000fc60000000000 */
[----:B------:R-:W-:Y:S01]  /*1d40*/  @UP1 UIADD3 UR9, UR31, 0x6000, URZ ;  /* 0x000060001f091890 */ /* 0x000fe2000fffe03f */
[----:B------:R-:W-:Y:S01]  /*1d50*/  @UP1 UMOV UR22, UR27 ;  /* 0x0000001b00161c82 */ /* 0x000fe20008000000 */
[----:B------:R-:W-:Y:S01]  /*1d60*/  @UP1 UMOV UR23, UR28 ;  /* 0x0000001c00171c82 */ /* 0x000fe20008000000 */
[----:B------:R2:W-:Y:S01]  /*1d70*/  @UP2 UTMALDG.2D [UR12], [UR16] ;  /* 0x0000000c100025b4 */ /* 0x0005e20008008000 */
[----:B------:R4:W-:Y:S06]  /*1d80*/  MEMBAR.ALL.CTA ;  /* 0x0000000000007992 */ /* 0x0009ec0000008000 */
[----:B----4-:R-:W4:Y:S01]  /*1d90*/  FENCE.VIEW.ASYNC.S ;  /* 0x00000000000073c6 */ /* 0x010f220000000000 */
[----:B--2---:R-:W-:Y:S01]  /*1da0*/  ULOP3.LUT UR16, UR18, 0x3fff, URZ, 0xc0, !UPT ;  /* 0x00003fff12107892 */ /* 0x004fe2000f8ec03f */
[----:B------:R-:W-:-:S02]  /*1db0*/  UMOV UR17, 0xc0000010 ;  /* 0xc000001000117882 */ /* 0x000fc40000000000 */
[----:B------:R-:W-:Y:S01]  /*1dc0*/  UMOV UR18, UR24 ;  /* 0x0000001800127c82 */ /* 0x000fe20008000000 */
[----:B----4-:R-:W-:Y:S06]  /*1dd0*/  BAR.SYNC.DEFER_BLOCKING 0x0 ;  /* 0x0000000000007b1d */ /* 0x010fec0000010000 */
[----:B------:R1:W-:Y:S02]  /*1de0*/  @UP3 UTMALDG.2D [UR8], [UR22] ;  /* 0x00000008160035b4 */ /* 0x0003e40008008000 */
[----:B------:R-:W-:Y:S06]  /*1df0*/  BAR.SYNC.DEFER_BLOCKING 0x0 ;  /* 0x0000000000007b1d */ /* 0x000fec0000010000 */
[----:B------:R-:W2:Y:S02]  /*1e00*/  SYNCS.PHASECHK.TRANS64.TRYWAIT P0, [UR31+0x6000], R2 ;  /* 0x00600002ff0075a7 */ /* 0x000ea4000800015f */
[----:B-12---:R-:W-:Y:S05]  /*1e10*/  @!P0 BRA `(.L_x_49) ;  /* 0x0000000800cc8947 */ /* 0x006fea0003800000 */
.L_x_51:
[----:B------:R-:W1:Y:S01]  /*1e20*/  LDC R2, c[0x0][0x230] ;  /* 0x00008c00ff027b82 */ /* 0x000e620000000800 */
[----:B------:R-:W-:Y:S01]  /*1e30*/  UIADD3 UR14, UR14, 0x20, URZ ;  /* 0x000000200e0e7890 */ /* 0x000fe2000fffe03f */
[----:B------:R-:W-:Y:S02]  /*1e40*/  WARPGROUP.DEPBAR.LE gsb0, 0x0 ;  /* 0x00008000000079c5 */ /* 0x000fe40000010000 */
[----:B------:R-:W-:Y:S01]  /*1e50*/  UIADD3 UR5, UR5, 0x1, URZ ;  /* 0x0000000105057890 */ /* 0x000fe2000fffe03f */
[----:B------:R-:W-:-:S03]  /*1e60*/  WARPGROUP.ARRIVE ;  /* 0x00000000000079c5 */ /* 0x000fc60000000000 */
[----:B------:R-:W-:-:S03]  /*1e70*/  UISETP.NE.U32.AND UP0, UPT, UR5, 0x2, UPT ;  /* 0x000000020500788c */ /* 0x000fc6000bf05070 */
[----:B------:R-:W-:Y:S01]  /*1e80*/  QGMMA.64x256x32.F32.E4M3.E4M3 R24, gdesc[UR16], R24, gsb0 ;  /* 0x03e00000101879f3 */ /* 0x000fe20008000818 */
[----:B------:R-:W-:Y:S02]  /*1e90*/  USEL UR8, URZ, 0x1, UP0 ;  /* 0x000000013f087887 */ /* 0x000fe40008000000 */
[----:B------:R-:W-:Y:S02]  /*1ea0*/  USEL UR5, UR5, URZ, UP0 ;  /* 0x0000003f05057287 */ /* 0x000fe40008000000 */
[----:B------:R-:W-:Y:S01]  /*1eb0*/  ULOP3.LUT UR4, UR4, UR8, URZ, 0x3c, !UPT ;  /* 0x0000000804047292 */ /* 0x000fe2000f8e3c3f */
[----:B-1----:R-:W-:-:S13]  /*1ec0*/  ISETP.LE.AND P0, PT, R2, UR14, PT ;  /* 0x0000000e02007c0c */ /* 0x002fda000bf03270 */
[----:B------:R-:W-:Y:S05]  /*1ed0*/  @!P0 BRA `(.L_x_50) ;  /* 0xfffffffc00288947 */ /* 0x000fea000383ffff */
.L_x_48:
[----:B------:R-:W-:Y:S02]  /*1ee0*/  WARPGROUP.DEPBAR.LE gsb0, 0x0 ;  /* 0x00008000000079c5 */ /* 0x000fe40000010000 */
[----:B--2---:R-:W-:Y:S01]  /*1ef0*/  BAR.SYNC.DEFER_BLOCKING 0x0 ;  /* 0x0000000000007b1d */ /* 0x004fe20000010000 */
[C---:B----45:R-:W-:Y:S01]  /*1f00*/  IMAD.SHL.U32 R2, R0.reuse, 0x40, RZ ;  /* 0x0000004000027824 */ /* 0x070fe200078e00ff */
[C---:B------:R-:W-:Y:S01]  /*1f10*/  LOP3.LUT R3, R0.reuse, 0x1c, RZ, 0xc0, !PT ;  /* 0x0000001c00037812 */ /* 0x040fe200078ec0ff */
[----:B---3--:R-:W-:Y:S01]  /*1f20*/  IMAD.SHL.U32 R4, R0, 0x2, RZ ;  /* 0x0000000200047824 */ /* 0x008fe200078e00ff */
[----:B------:R-:W-:Y:S02]  /*1f30*/  ELECT P0, URZ, PT ;  /* 0x00000000003f782f */ /* 0x000fe40003800000 */
[----:B------:R-:W-:Y:S01]  /*1f40*/  F2FP.SATFINITE.E4M3.F32.PACK_AB_MERGE_C R24, R25, R24, RZ ;  /* 0x000000181918723e */ /* 0x000fe200048070ff */
[----:B------:R-:W-:Y:S01]  /*1f50*/  ULOP3.LUT UR7, UR7, 0x1, URZ, 0xc0, !UPT ;  /* 0x0000000107077892 */ /* 0x000fe2000f8ec03f */
[----:B------:R-:W-:Y:S01]  /*1f60*/  LOP3.LUT R2, R2, 0x3800, RZ, 0xc0, !PT ;  /* 0x0000380002027812 */ /* 0x000fe200078ec0ff */
[----:B------:R-:W-:Y:S01]  /*1f70*/  UMOV UR14, UR15 ;  /* 0x0000000f000e7c82 */ /* 0x000fe20008000000 */
[----:B------:R-:W-:Y:S01]  /*1f80*/  LOP3.LUT R4, R4, 0x6, RZ, 0xc0, !PT ;  /* 0x0000000604047812 */ /* 0x000fe200078ec0ff */
[----:B------:R-:W-:Y:S01]  /*1f90*/  ULEA UR13, UR7, UR11, 0x7 ;  /* 0x0000000b070d7291 */ /* 0x000fe2000f8e383f */
[----:B------:R-:W-:Y:S01]  /*1fa0*/  F2FP.SATFINITE.E4M3.F32.PACK_AB_MERGE_C R26, R27, R26, RZ ;  /* 0x0000001a1b1a723e */ /* 0x000fe200048070ff */
[----:B------:R-:W-:Y:S01]  /*1fb0*/  IMAD R2, R3, 0x20, R2 ;  /* 0x0000002003027824 */ /* 0x000fe200078e0202 */
[----:B------:R-:W-:Y:S01]  /*1fc0*/  F2FP.SATFINITE.E4M3.F32.PACK_AB_MERGE_C R28, R29, R28, RZ ;  /* 0x0000001c1d1c723e */ /* 0x000fe200048070ff */
[----:B------:R-:W-:Y:S01]  /*1fd0*/  IMAD R3, R3, 0x4, R4 ;  /* 0x0000000403037824 */ /* 0x000fe200078e0204 */
[----:B------:R-:W-:Y:S01]  /*1fe0*/  F2FP.SATFINITE.E4M3.F32.PACK_AB_MERGE_C R30, R31, R30, RZ ;  /* 0x0000001e1f1e723e */ /* 0x000fe200048070ff */
[----:B------:R-:W-:Y:S01]  /*1ff0*/  ULEA UR12, UR7, UR6, 0xe ;  /* 0x00000006070c7291 */ /* 0x000fe2000f8e703f */
[----:B------:R-:W-:Y:S01]  /*2000*/  F2FP.SATFINITE.E4M3.F32.PACK_AB_MERGE_C R88, R89, R88, RZ ;  /* 0x000000585958723e */ /* 0x000fe200048070ff */
[----:B------:R-:W-:Y:S01]  /*2010*/  IMAD.IADD R3, R2, 0x1, R3 ;  /* 0x0000000102037824 */ /* 0x000fe200078e0203 */
[----:B------:R-:W-:-:S02]  /*2020*/  F2FP.SATFINITE.E4M3.F32.PACK_AB_MERGE_C R90, R91, R90, RZ ;  /* 0x0000005a5b5a723e */ /* 0x000fc400048070ff */
[----:B------:R-:W-:Y:S02]  /*2030*/  F2FP.SATFINITE.E4M3.F32.PACK_AB_MERGE_C R92, R93, R92, RZ ;  /* 0x0000005c5d5c723e */ /* 0x000fe400048070ff */
[----:B------:R-:W-:Y:S01]  /*2040*/  F2FP.SATFINITE.E4M3.F32.PACK_AB_MERGE_C R94, R95, R94, RZ ;  /* 0x0000005e5f5e723e */ /* 0x000fe200048070ff */
[----:B------:R-:W1:Y:S02]  /*2050*/  @!P2 SYNCS.CCTL.IV [UR6+0x6000] ;  /* 0x00600000ff00a9b1 */ /* 0x000e640008000006 */
[----:B-1----:R-:W-:Y:S01]  /*2060*/  BAR.SYNC.DEFER_BLOCKING 0x0 ;  /* 0x0000000000007b1d */ /* 0x002fe20000010000 */
[----:B------:R-:W-:Y:S02]  /*2070*/  F2FP.SATFINITE.E4M3.F32.PACK_AB_MERGE_C R32, R33, R32, RZ ;  /* 0x000000202120723e */ /* 0x000fe400048070ff */
[----:B------:R-:W-:Y:S02]  /*2080*/  F2FP.SATFINITE.E4M3.F32.PACK_AB_MERGE_C R34, R35, R34, RZ ;  /* 0x000000222322723e */ /* 0x000fe400048070ff */
[----:B------:R-:W-:-:S02]  /*2090*/  F2FP.SATFINITE.E4M3.F32.PACK_AB_MERGE_C R36, R37, R36, RZ ;  /* 0x000000242524723e */ /* 0x000fc400048070ff */
[----:B------:R-:W-:Y:S02]  /*20a0*/  F2FP.SATFINITE.E4M3.F32.PACK_AB_MERGE_C R38, R39, R38, RZ ;  /* 0x000000262726723e */ /* 0x000fe400048070ff */
[----:B------:R-:W-:Y:S02]  /*20b0*/  F2FP.SATFINITE.E4M3.F32.PACK_AB_MERGE_C R96, R97, R96, RZ ;  /* 0x000000606160723e */ /* 0x000fe400048070ff */
[----:B------:R-:W-:Y:S02]  /*20c0*/  F2FP.SATFINITE.E4M3.F32.PACK_AB_MERGE_C R98, R99, R98, RZ ;  /* 0x000000626362723e */ /* 0x000fe400048070ff */
[----:B------:R-:W-:Y:S02]  /*20d0*/  F2FP.SATFINITE.E4M3.F32.PACK_AB_MERGE_C R100, R101, R100, RZ ;  /* 0x000000646564723e */ /* 0x000fe400048070ff */
[----:B------:R-:W-:Y:S02]  /*20e0*/  F2FP.SATFINITE.E4M3.F32.PACK_AB_MERGE_C R102, R103, R102, RZ ;  /* 0x000000666766723e */ /* 0x000fe400048070ff */
[----:B------:R-:W-:-:S02]  /*20f0*/  ISETP.LT.U32.AND P0, PT, R7, 0x40, P0 ;  /* 0x000000400700780c */ /* 0x000fc40000701070 */
[----:B------:R-:W-:Y:S02]  /*2100*/  LOP3.LUT R5, R3, 0x10, RZ, 0x3c, !PT ;  /* 0x0000001003057812 */ /* 0x000fe400078e3cff */
[----:B------:R-:W-:Y:S02]  /*2110*/  F2FP.SATFINITE.E4M3.F32.PACK_AB_MERGE_C R40, R41, R40, RZ ;  /* 0x000000282928723e */ /* 0x000fe400048070ff */
[----:B------:R-:W-:Y:S01]  /*2120*/  F2FP.SATFINITE.E4M3.F32.PACK_AB_MERGE_C R42, R43, R42, RZ ;  /* 0x0000002a2b2a723e */ /* 0x000fe200048070ff */
[----:B------:R-:W1:Y:S02]  /*2130*/  @!P2 SYNCS.CCTL.IV [UR6+0x6008] ;  /* 0x00600800ff00a9b1 */ /* 0x000e640008000006 */
[----:B-1----:R-:W-:Y:S01]  /*2140*/  BAR.SYNC.DEFER_BLOCKING 0x0 ;  /* 0x0000000000007b1d */ /* 0x002fe20000010000 */
[----:B------:R-:W-:Y:S02]  /*2150*/  F2FP.SATFINITE.E4M3.F32.PACK_AB_MERGE_C R44, R45, R44, RZ ;  /* 0x0000002c2d2c723e */ /* 0x000fe400048070ff */
[----:B------:R-:W-:-:S02]  /*2160*/  F2FP.SATFINITE.E4M3.F32.PACK_AB_MERGE_C R46, R47, R46, RZ ;  /* 0x0000002e2f2e723e */ /* 0x000fc400048070ff */
[----:B------:R-:W-:Y:S01]  /*2170*/  F2FP.SATFINITE.E4M3.F32.PACK_AB_MERGE_C R104, R105, R104, RZ ;  /* 0x000000686968723e */ /* 0x000fe200048070ff */
[----:B------:R-:W-:Y:S01]  /*2180*/  VOTEU.ANY UP0, P0 ;  /* 0x00000000003f7886 */ /* 0x000fe20000000100 */
[----:B------:R-:W-:Y:S01]  /*2190*/  F2FP.SATFINITE.E4M3.F32.PACK_AB_MERGE_C R106, R107, R106, RZ ;  /* 0x0000006a6b6a723e */ /* 0x000fe200048070ff */
[----:B------:R-:W-:Y:S01]  /*21a0*/  VOTEU.ANY UP1, P0 ;  /* 0x00000000003f7886 */ /* 0x000fe20000020100 */
[----:B------:R-:W-:Y:S02]  /*21b0*/  F2FP.SATFINITE.E4M3.F32.PACK_AB_MERGE_C R108, R109, R108, RZ ;  /* 0x0000006c6d6c723e */ /* 0x000fe400048070ff */
[----:B------:R-:W-:Y:S01]  /*21c0*/  F2FP.SATFINITE.E4M3.F32.PACK_AB_MERGE_C R110, R111, R110, RZ ;  /* 0x0000006e6f6e723e */ /* 0x000fe200048070ff */
[----:B------:R-:W-:Y:S01]  /*21d0*/  @UP0 UMOV UR8, UR25 ;  /* 0x0000001900080c82 */ /* 0x000fe20008000000 */
[----:B------:R-:W-:Y:S01]  /*21e0*/  LOP3.LUT R7, R3, 0x20, RZ, 0x3c, !PT ;  /* 0x0000002003077812 */ /* 0x000fe200078e3cff */
[----:B------:R-:W-:Y:S01]  /*21f0*/  @UP0 UMOV UR9, UR26 ;  /* 0x0000001a00090c82 */ /* 0x000fe20008000000 */
[----:B------:R-:W-:-:S02]  /*2200*/  F2FP.SATFINITE.E4M3.F32.PACK_AB_MERGE_C R48, R49, R48, RZ ;  /* 0x000000303130723e */ /* 0x000fc400048070ff */
[----:B------:R-:W-:Y:S02]  /*2210*/  F2FP.SATFINITE.E4M3.F32.PACK_AB_MERGE_C R50, R51, R50, RZ ;  /* 0x000000323332723e */ /* 0x000fe400048070ff */
[----:B------:R-:W-:Y:S02]  /*2220*/  F2FP.SATFINITE.E4M3.F32.PACK_AB_MERGE_C R52, R53, R52, RZ ;  /* 0x000000343534723e */ /* 0x000fe400048070ff */
[----:B------:R-:W-:Y:S02]  /*2230*/  F2FP.SATFINITE.E4M3.F32.PACK_AB_MERGE_C R54, R55, R54, RZ ;  /* 0x000000363736723e */ /* 0x000fe400048070ff */
[----:B------:R-:W-:Y:S01]  /*2240*/  F2FP.SATFINITE.E4M3.F32.PACK_AB_MERGE_C R112, R113, R112, RZ ;  /* 0x000000707170723e */ /* 0x000fe200048070ff */
[----:B------:R-:W-:Y:S01]  /*2250*/  STS.U16 [R3+UR6], R24 ;  /* 0x0000001803007988 */ /* 0x000fe20008000406 */
[----:B------:R-:W-:Y:S02]  /*2260*/  F2FP.SATFINITE.E4M3.F32.PACK_AB_MERGE_C R114, R115, R114, RZ ;  /* 0x000000727372723e */ /* 0x000fe400048070ff */
[----:B------:R-:W-:Y:S01]  /*2270*/  F2FP.SATFINITE.E4M3.F32.PACK_AB_MERGE_C R116, R117, R116, RZ ;  /* 0x000000747574723e */ /* 0x000fe200048070ff */
[----:B------:R-:W-:Y:S01]  /*2280*/  STS.U16 [R3+UR6+0x400], R26 ;  /* 0x0004001a03007988 */ /* 0x000fe20008000406 */
[----:B------:R-:W-:-:S02]  /*2290*/  F2FP.SATFINITE.E4M3.F32.PACK_AB_MERGE_C R118, R119, R118, RZ ;  /* 0x000000767776723e */ /* 0x000fc400048070ff */
[----:B------:R-:W-:Y:S01]  /*22a0*/  LOP3.LUT R9, R3, 0x30, RZ, 0x3c, !PT ;  /* 0x0000003003097812 */ /* 0x000fe200078e3cff */
[----:B------:R-:W-:Y:S01]  /*22b0*/  STS.U16 [R3+UR6+0x8], R28 ;  /* 0x0000081c03007988 */ /* 0x000fe20008000406 */
[----:B------:R-:W-:Y:S02]  /*22c0*/  F2FP.SATFINITE.E4M3.F32.PACK_AB_MERGE_C R56, R57, R56, RZ ;  /* 0x000000383938723e */ /* 0x000fe400048070ff */
[----:B------:R-:W-:Y:S01]  /*22d0*/  F2FP.SATFINITE.E4M3.F32.PACK_AB_MERGE_C R58, R59, R58, RZ ;  /* 0x0000003a3b3a723e */ /* 0x000fe200048070ff */
[----:B------:R-:W-:Y:S01]  /*22e0*/  STS.U16 [R3+UR6+0x408], R30 ;  /* 0x0004081e03007988 */ /* 0x000fe20008000406 */
[----:B------:R-:W-:Y:S02]  /*22f0*/  F2FP.SATFINITE.E4M3.F32.PACK_AB_MERGE_C R60, R61, R60, RZ ;  /* 0x0000003c3d3c723e */ /* 0x000fe400048070ff */
[----:B------:R-:W-:Y:S01]  /*2300*/  F2FP.SATFINITE.E4M3.F32.PACK_AB_MERGE_C R62, R63, R62, RZ ;  /* 0x0000003e3f3e723e */ /* 0x000fe200048070ff */
[----:B------:R-:W-:Y:S01]  /*2310*/  STS.U16 [R3+UR6+0x4000], R88 ;  /* 0x0040005803007988 */ /* 0x000fe20008000406 */
[----:B------:R-:W-:-:S02]  /*2320*/  F2FP.SATFINITE.E4M3.F32.PACK_AB_MERGE_C R120, R121, R120, RZ ;  /* 0x000000787978723e */ /* 0x000fc400048070ff */
[----:B------:R-:W-:Y:S01]  /*2330*/  F2FP.SATFINITE.E4M3.F32.PACK_AB_MERGE_C R122, R123, R122, RZ ;  /* 0x0000007a7b7a723e */ /* 0x000fe200048070ff */
        /* <DEDUP_REMOVED lines=9> */
[----:B------:R-:W-:Y:S01]  /*23d0*/  STS.U16 [R5+UR6], R32 ;  /* 0x0000002005007988 */ /* 0x000fe20008000406 */
        /* <DEDUP_REMOVED lines=20> */
[----:B------:R1:W-:Y:S01]  /*2520*/  STS.U16 [R5+UR6+0x4408], R102 ;  /* 0x0044086605007988 */ /* 0x0003e20008000406 */
[----:B------:R-:W-:Y:S02]  /*2530*/  F2FP.SATFINITE.E4M3.F32.PACK_AB_MERGE_C R84, R85, R84, RZ ;  /* 0x000000545554723e */ /* 0x000fe400048070ff */
[----:B------:R-:W-:Y:S01]  /*2540*/  F2FP.SATFINITE.E4M3.F32.PACK_AB_MERGE_C R86, R87, R86, RZ ;  /* 0x000000565756723e */ /* 0x000fe200048070ff */
[----:B------:R-:W-:Y:S01]  /*2550*/  STS.U16 [R7+UR6], R40 ;  /* 0x0000002807007988 */ /* 0x000fe20008000406 */
[----:B------:R-:W-:-:S02]  /*2560*/  F2FP.SATFINITE.E4M3.F32.PACK_AB_MERGE_C R144, R145, R144, RZ ;  /* 0x000000909190723e */ /* 0x000fc400048070ff */
[----:B------:R-:W-:Y:S01]  /*2570*/  F2FP.SATFINITE.E4M3.F32.PACK_AB_MERGE_C R146, R147, R146, RZ ;  /* 0x000000929392723e */ /* 0x000fe200048070ff */
[----:B------:R-:W-:Y:S01]  /*2580*/  STS.U16 [R7+UR6+0x400], R42 ;  /* 0x0004002a07007988 */ /* 0x000fe20008000406 */
[----:B------:R-:W-:Y:S02]  /*2590*/  F2FP.SATFINITE.E4M3.F32.PACK_AB_MERGE_C R148, R149, R148, RZ ;  /* 0x000000949594723e */ /* 0x000fe400048070ff */
[----:B-1----:R-:W-:Y:S01]  /*25a0*/  LOP3.LUT R5, R3, 0x40, RZ, 0x3c, !PT ;  /* 0x0000004003057812 */ /* 0x002fe200078e3cff */
[----:B------:R-:W-:Y:S01]  /*25b0*/  STS.U16 [R7+UR6+0x8], R44 ;  /* 0x0000082c07007988 */ /* 0x000fe20008000406 */
[----:B------:R-:W-:-:S03]  /*25c0*/  F2FP.SATFINITE.E4M3.F32.PACK_AB_MERGE_C R150, R151, R150, RZ ;  /* 0x000000969796723e */ /* 0x000fc600048070ff */
[----:B------:R-:W-:Y:S04]  /*25d0*/  STS.U16 [R7+UR6+0x408], R46 ;  /* 0x0004082e07007988 */ /* 0x000fe80008000406 */
[----:B------:R-:W-:Y:S04]  /*25e0*/  STS.U16 [R7+UR6+0x4000], R104 ;  /* 0x0040006807007988 */ /* 0x000fe80008000406 */
[----:B------:R-:W-:Y:S04]  /*25f0*/  STS.U16 [R7+UR6+0x4400], R106 ;  /* 0x0044006a07007988 */ /* 0x000fe80008000406 */
[----:B------:R-:W-:Y:S04]  /*2600*/  STS.U16 [R7+UR6+0x4008], R108 ;  /* 0x0040086c07007988 */ /* 0x000fe80008000406 */
[----:B------:R1:W-:Y:S04]  /*2610*/  STS.U16 [R7+UR6+0x4408], R110 ;  /* 0x0044086e07007988 */ /* 0x0003e80008000406 */
[----:B------:R-:W-:Y:S04]  /*2620*/  STS.U16 [R9+UR6], R48 ;  /* 0x0000003009007988 */ /* 0x000fe80008000406 */
[----:B------:R-:W-:Y:S01]  /*2630*/  STS.U16 [R9+UR6+0x400], R50 ;  /* 0x0004003209007988 */ /* 0x000fe20008000406 */
[----:B-1----:R-:W-:-:S03]  /*2640*/  LOP3.LUT R7, R3, 0x50, RZ, 0x3c, !PT ;  /* 0x0000005003077812 */ /* 0x002fc600078e3cff */
[----:B------:R-:W-:Y:S04]  /*2650*/  STS.U16 [R9+UR6+0x8], R52 ;  /* 0x0000083409007988 */ /* 0x000fe80008000406 */
[----:B------:R-:W-:Y:S04]  /*2660*/  STS.U16 [R9+UR6+0x408], R54 ;  /* 0x0004083609007988 */ /* 0x000fe80008000406 */
[----:B------:R-:W-:Y:S04]  /*2670*/  STS.U16 [R9+UR6+0x4000], R112 ;  /* 0x0040007009007988 */ /* 0x000fe80008000406 */
[----:B------:R-:W-:Y:S04]  /*2680*/  STS.U16 [R9+UR6+0x4400], R114 ;  /* 0x0044007209007988 */ /* 0x000fe80008000406 */
[----:B------:R-:W-:Y:S04]  /*2690*/  STS.U16 [R9+UR6+0x4008], R116 ;  /* 0x0040087409007988 */ /* 0x000fe80008000406 */
[----:B------:R1:W-:Y:S04]  /*26a0*/  STS.U16 [R9+UR6+0x4408], R118 ;  /* 0x0044087609007988 */ /* 0x0003e80008000406 */
[----:B------:R-:W-:Y:S04]  /*26b0*/  STS.U16 [R5+UR6], R56 ;  /* 0x0000003805007988 */ /* 0x000fe80008000406 */
[----:B------:R-:W-:Y:S01]  /*26c0*/  STS.U16 [R5+UR6+0x400], R58 ;  /* 0x0004003a05007988 */ /* 0x000fe20008000406 */
[----:B-1----:R-:W-:-:S02]  /*26d0*/  LOP3.LUT R9, R3, 0x60, RZ, 0x3c, !PT ;  /* 0x0000006003097812 */ /* 0x002fc400078e3cff */
[----:B------:R-:W-:Y:S01]  /*26e0*/  LOP3.LUT R3, R3, 0x70, RZ, 0x3c, !PT ;  /* 0x0000007003037812 */ /* 0x000fe200078e3cff */
[----:B------:R-:W-:Y:S04]  /*26f0*/  STS.U16 [R5+UR6+0x8], R60 ;  /* 0x0000083c05007988 */ /* 0x000fe80008000406 */
[----:B------:R-:W-:Y:S04]  /*2700*/  STS.U16 [R5+UR6+0x408], R62 ;  /* 0x0004083e05007988 */ /* 0x000fe80008000406 */
[----:B------:R-:W-:Y:S04]  /*2710*/  STS.U16 [R5+UR6+0x4000], R120 ;  /* 0x0040007805007988 */ /* 0x000fe80008000406 */
[----:B------:R-:W-:Y:S04]  /*2720*/  STS.U16 [R5+UR6+0x4400], R122 ;  /* 0x0044007a05007988 */ /* 0x000fe80008000406 */
[----:B------:R-:W-:Y:S04]  /*2730*/  STS.U16 [R5+UR6+0x4008], R124 ;  /* 0x0040087c05007988 */ /* 0x000fe80008000406 */
[----:B------:R-:W-:Y:S04]  /*2740*/  STS.U16 [R5+UR6+0x4408], R126 ;  /* 0x0044087e05007988 */ /* 0x000fe80008000406 */
[----:B------:R-:W-:Y:S04]  /*2750*/  STS.U16 [R7+UR6], R64 ;  /* 0x0000004007007988 */ /* 0x000fe80008000406 */
[----:B------:R-:W-:Y:S04]  /*2760*/  STS.U16 [R7+UR6+0x400], R66 ;  /* 0x0004004207007988 */ /* 0x000fe80008000406 */
        /* <DEDUP_REMOVED lines=21> */
[----:B------:R-:W-:Y:S01]  /*28c0*/  STS.U16 [R3+UR6+0x4408], R150 ;  /* 0x0044089603007988 */ /* 0x000fe20008000406 */
[----:B------:R1:W-:Y:S06]  /*28d0*/  MEMBAR.ALL.CTA ;  /* 0x0000000000007992 */ /* 0x0003ec0000008000 */
[----:B-1----:R-:W1:Y:S02]  /*28e0*/  FENCE.VIEW.ASYNC.S ;  /* 0x00000000000073c6 */ /* 0x002e640000000000 */
[----:B-1----:R-:W-:Y:S06]  /*28f0*/  BAR.SYNC.DEFER_BLOCKING 0x0 ;  /* 0x0000000000007b1d */ /* 0x002fec0000010000 */
[----:B------:R1:W-:Y:S01]  /*2900*/  @UP1 UTMASTG.2D [UR12], [UR8] ;  /* 0x0000000c080013b5 */ /* 0x0003e20008008000 */
[----:B------:R0:W-:Y:S01]  /*2910*/  UTMACMDFLUSH ;  /* 0x00000000000079b7 */ /* 0x0001e20000000000 */
[----:B------:R-:W-:-:S04]  /*2920*/  DEPBAR.LE SB0, 0x0 ;  /* 0x000080000000791a */ /* 0x000fc80000000000 */
[----:B------:R-:W-:Y:S06]  /*2930*/  BAR.SYNC.DEFER_BLOCKING 0x0 ;  /* 0x0000000000007b1d */ /* 0x000fec0000010000 */
[----:B-1----:R-:W-:Y:S05]  /*2940*/  EXIT ;  /* 0x000000000000794d */ /* 0x002fea0003800000 */
.L_x_49:
[----:B------:R-:W1:Y:S02]  /*2950*/  SYNCS.PHASECHK.TRANS64.TRYWAIT P0, [UR31+0x6000], R2 ;  /* 0x00600002ff0075a7 */ /* 0x000e64000800015f */
[----:B-1----:R-:W-:Y:S05]  /*2960*/  @!P0 BRA `(.L_x_49) ;  /* 0xfffffffc00f88947 */ /* 0x002fea000383ffff */
[----:B------:R-:W-:Y:S05]  /*2970*/  BRA `(.L_x_51) ;  /* 0xfffffff400287947 */ /* 0x000fea000383ffff */
.L_x_52:
[----:B------:R-:W-:-:S00]  /*2980*/  BRA `(.L_x_52) ;  /* 0xfffffffc00fc7947 */ /* 0x000fc0000383ffff */
[----:B------:R-:W-:-:S00]  /*2990*/  NOP ;  /* 0x0000000000007918 */ /* 0x000fc00000000000 */
        /* <DEDUP_REMOVED lines=14> */
.L_x_53:


//--------------------- .nv.shared.gluon_wgmma    --------------------------
	.section	.nv.shared.gluon_wgmma,"aw",@nobits
	.sectionflags	@""
	.align	16
	.zero		1024


//--------------------- .nv.shared.reserved.0     --------------------------
	.section	.nv.shared.reserved.0,"aw",@nobits
	.weak		__nv_reservedSMEM_offset_0_alias
	.size		__nv_reservedSMEM_offset_0_alias, 0, 0
	.other		__nv_reservedSMEM_offset_0_alias,@"STO_CUDA_RESERVED_SHARED STV_DEFAULT"
__nv_reservedSMEM_offset_0_alias:
	.zero		0


//--------------------- .nv.constant0.gluon_wgmma --------------------------
	.section	.nv.constant0.gluon_wgmma,"a",@progbits
	.sectionflags	@""
	.align	4
.nv.constant0.gluon_wgmma:
	.zero		608


//--------------------- SYMBOLS --------------------------

	.type		.nv.reservedSmem.offset0,@object
	.size		.nv.reservedSmem.offset0,0x4
